	.headerflags	@"EF_CUDA_TEXMODE_UNIFIED EF_CUDA_64BIT_ADDRESS EF_CUDA_ACCELERATORS EF_CUDA_SM90 EF_CUDA_VIRTUAL_SM(EF_CUDA_SM90)"
	.elftype	@"ET_EXEC"


//--------------------- .nv.info                  --------------------------
	.section	.nv.info,"",@"SHT_CUDA_INFO"
	.align	4


	//----- nvinfo : EIATTR_REGCOUNT
	.align		4
        /*0000*/ 	.byte	0x04, 0x2f
        /*0002*/ 	.short	(.L_3 - .L_2)
	.align		4
.L_2:
        /*0004*/ 	.word	index@(triton_poi_fused__native_batch_norm_legit_no_training_relu_8)
        /*0008*/ 	.word	0x00000028


	//----- nvinfo : EIATTR_MIN_STACK_SIZE
	.align		4
.L_3:
        /*000c*/ 	.byte	0x04, 0x12
        /*000e*/ 	.short	(.L_5 - .L_4)
	.align		4
.L_4:
        /*0010*/ 	.word	index@(triton_poi_fused__native_batch_norm_legit_no_training_relu_8)
        /*0014*/ 	.word	0x00000000


	//----- nvinfo : EIATTR_FRAME_SIZE
	.align		4
.L_5:
        /*0018*/ 	.byte	0x04, 0x11
        /*001a*/ 	.short	(.L_7 - .L_6)
	.align		4
.L_6:
        /*001c*/ 	.word	index@(triton_poi_fused__native_batch_norm_legit_no_training_relu_8)
        /*0020*/ 	.word	0x00000000


	//----- nvinfo : EIATTR_MIN_STACK_SIZE
	.align		4
.L_7:
        /*0024*/ 	.byte	0x04, 0x12
        /*0026*/ 	.short	(.L_9 - .L_8)
	.align		4
.L_8:
        /*0028*/ 	.word	index@(triton_poi_fused__native_batch_norm_legit_no_training_relu_8)
        /*002c*/ 	.word	0x00000000
.L_9:


//--------------------- .nv.info.triton_poi_fused__native_batch_norm_legit_no_training_relu_8 --------------------------
	.section	.nv.info.triton_poi_fused__native_batch_norm_legit_no_training_relu_8,"",@"SHT_CUDA_INFO"
	.sectionflags	@""
	.align	4


	//----- nvinfo : EIATTR_CUDA_API_VERSION
	.align		4
        /*0000*/ 	.byte	0x04, 0x37
        /*0002*/ 	.short	(.L_11 - .L_10)
.L_10:
        /*0004*/ 	.word	0x0000007c


	//----- nvinfo : EIATTR_KPARAM_INFO
	.align		4
.L_11:
        /*0008*/ 	.byte	0x04, 0x17
        /*000a*/ 	.short	(.L_13 - .L_12)
.L_12:
        /*000c*/ 	.word	0x00000000
        /*0010*/ 	.short	0x0007
        /*0012*/ 	.short	0x0034
        /*0014*/ 	.byte	0x00, 0xf0, 0x11, 0x00


	//----- nvinfo : EIATTR_KPARAM_INFO
	.align		4
.L_13:
        /*0018*/ 	.byte	0x04, 0x17
        /*001a*/ 	.short	(.L_15 - .L_14)
.L_14:
        /*001c*/ 	.word	0x00000000
        /*0020*/ 	.short	0x0006
        /*0022*/ 	.short	0x0030
        /*0024*/ 	.byte	0x00, 0xf0, 0x11, 0x00


	//----- nvinfo : EIATTR_KPARAM_INFO
	.align		4
.L_15:
        /*0028*/ 	.byte	0x04, 0x17
        /*002a*/ 	.short	(.L_17 - .L_16)
.L_16:
        /*002c*/ 	.word	0x00000000
        /*0030*/ 	.short	0x0005
        /*0032*/ 	.short	0x0028
        /*0034*/ 	.byte	0x00, 0xf4, 0x21, 0x00


	//----- nvinfo : EIATTR_KPARAM_INFO
	.align		4
.L_17:
        /*0038*/ 	.byte	0x04, 0x17
        /*003a*/ 	.short	(.L_19 - .L_18)
.L_18:
        /*003c*/ 	.word	0x00000000
        /*0040*/ 	.short	0x0004
        /*0042*/ 	.short	0x0020
        /*0044*/ 	.byte	0x00, 0xf4, 0x21, 0x00


	//----- nvinfo : EIATTR_KPARAM_INFO
	.align		4
.L_19:
        /*0048*/ 	.byte	0x04, 0x17
        /*004a*/ 	.short	(.L_21 - .L_20)
.L_20:
        /*004c*/ 	.word	0x00000000
        /*0050*/ 	.short	0x0003
        /*0052*/ 	.short	0x0018
        /*0054*/ 	.byte	0x00, 0xf4, 0x21, 0x00


	//----- nvinfo : EIATTR_KPARAM_INFO
	.align		4
.L_21:
        /*0058*/ 	.byte	0x04, 0x17
        /*005a*/ 	.short	(.L_23 - .L_22)
.L_22:
        /*005c*/ 	.word	0x00000000
        /*0060*/ 	.short	0x0002
        /*0062*/ 	.short	0x0010
        /*0064*/ 	.byte	0x00, 0xf4, 0x21, 0x00


	//----- nvinfo : EIATTR_KPARAM_INFO
	.align		4
.L_23:
        /*0068*/ 	.byte	0x04, 0x17
        /*006a*/ 	.short	(.L_25 - .L_24)
.L_24:
        /*006c*/ 	.word	0x00000000
        /*0070*/ 	.short	0x0001
        /*0072*/ 	.short	0x0008
        /*0074*/ 	.byte	0x00, 0xf4, 0x21, 0x00


	//----- nvinfo : EIATTR_KPARAM_INFO
	.align		4
.L_25:
        /*0078*/ 	.byte	0x04, 0x17
        /*007a*/ 	.short	(.L_27 - .L_26)
.L_26:
        /*007c*/ 	.word	0x00000000
        /*0080*/ 	.short	0x0000
        /*0082*/ 	.short	0x0000
        /*0084*/ 	.byte	0x00, 0xf4, 0x21, 0x00


	//----- nvinfo : EIATTR_SPARSE_MMA_MASK
	.align		4
.L_27:
        /*0088*/ 	.byte	0x03, 0x50
        /*008a*/ 	.short	0x0000


	//----- nvinfo : EIATTR_MAXREG_COUNT
	.align		4
        /*008c*/ 	.byte	0x03, 0x1b
        /*008e*/ 	.short	0x00ff


	//----- nvinfo : EIATTR_EXIT_INSTR_OFFSETS
	.align		4
        /*0090*/ 	.byte	0x04, 0x1c
        /*0092*/ 	.short	(.L_29 - .L_28)


	//   ....[0]....
.L_28:
        /*0094*/ 	.word	0x00001de0


	//   ....[1]....
        /*0098*/ 	.word	0x00001e80


	//----- nvinfo : EIATTR_REQNTID
	.align		4
.L_29:
        /*009c*/ 	.byte	0x04, 0x10
        /*009e*/ 	.short	(.L_31 - .L_30)
.L_30:
        /*00a0*/ 	.word	0x00000100
        /*00a4*/ 	.word	0x00000001
        /*00a8*/ 	.word	0x00000001


	//----- nvinfo : EIATTR_CBANK_PARAM_SIZE
	.align		4
.L_31:
        /*00ac*/ 	.byte	0x03, 0x19
        /*00ae*/ 	.short	0x0038


	//----- nvinfo : EIATTR_PARAM_CBANK
	.align		4
        /*00b0*/ 	.byte	0x04, 0x0a
        /*00b2*/ 	.short	(.L_33 - .L_32)
	.align		4
.L_32:
        /*00b4*/ 	.word	index@(.nv.constant0.triton_poi_fused__native_batch_norm_legit_no_training_relu_8)
        /*00b8*/ 	.short	0x0210
        /*00ba*/ 	.short	0x0038


	//----- nvinfo : EIATTR_SW_WAR
	.align		4
.L_33:
        /*00bc*/ 	.byte	0x04, 0x36
        /*00be*/ 	.short	(.L_35 - .L_34)
.L_34:
        /*00c0*/ 	.word	0x00000008
.L_35:


//--------------------- .nv.callgraph             --------------------------
	.section	.nv.callgraph,"",@"SHT_CUDA_CALLGRAPH"
	.align	4
	.sectionentsize	8
	.align		4
        /*0000*/ 	.word	0x00000000
	.align		4
        /*0004*/ 	.word	0xffffffff
	.align		4
        /*0008*/ 	.word	0x00000000
	.align		4
        /*000c*/ 	.word	0xfffffffe
	.align		4
        /*0010*/ 	.word	0x00000000
	.align		4
        /*0014*/ 	.word	0xfffffffd
	.align		4
        /*0018*/ 	.word	0x00000000
	.align		4
        /*001c*/ 	.word	0xfffffffc


//--------------------- .nv.constant4             --------------------------
	.section	.nv.constant4,"a",@progbits
	.align	8
	.align		8
.nv.constant4:
        /*0000*/ 	.dword	_$_str
	.align		8
        /*0008*/ 	.dword	_$_str_$_2


//--------------------- .text.triton_poi_fused__native_batch_norm_legit_no_training_relu_8 --------------------------
	.section	.text.triton_poi_fused__native_batch_norm_legit_no_training_relu_8,"ax",@progbits
	.sectionflags	@"SHF_BARRIERS=1"
	.align	128
        .global         triton_poi_fused__native_batch_norm_legit_no_training_relu_8
        .type           triton_poi_fused__native_batch_norm_legit_no_training_relu_8,@function
        .size           triton_poi_fused__native_batch_norm_legit_no_training_relu_8,(.L_x_1 - triton_poi_fused__native_batch_norm_legit_no_training_relu_8)
        .other          triton_poi_fused__native_batch_norm_legit_no_training_relu_8,@"STO_CUDA_ENTRY STV_DEFAULT"
triton_poi_fused__native_batch_norm_legit_no_training_relu_8:
.text.triton_poi_fused__native_batch_norm_legit_no_training_relu_8:
[----:B------:R-:W0:Y:S01]  /*0000*/  LDC R1, c[0x0][0x28] ;  /* 0x00000a00ff017b82 */ /* 0x000e220000000800 */
[----:B------:R-:W1:Y:S01]  /*0010*/  S2R R28, SR_CTAID.Y ;  /* 0x00000000001c7919 */ /* 0x000e620000002600 */
[----:B------:R-:W-:Y:S01]  /*0020*/  ULDC.64 UR6, c[0x0][0x208] ;  /* 0x0000820000067ab9 */ /* 0x000fe20000000a00 */
[----:B------:R-:W-:Y:S02]  /*0030*/  CS2R R8, SRZ ;  /* 0x0000000000087805 */ /* 0x000fe4000001ff00 */
[----:B------:R-:W-:Y:S01]  /*0040*/  CS2R R10, SRZ ;  /* 0x00000000000a7805 */ /* 0x000fe2000001ff00 */
[----:B------:R-:W2:Y:S01]  /*0050*/  S2R R24, SR_TID.X ;  /* 0x0000000000187919 */ /* 0x000ea20000002100 */
[----:B------:R-:W-:Y:S02]  /*0060*/  CS2R R20, SRZ ;  /* 0x0000000000147805 */ /* 0x000fe4000001ff00 */
[----:B------:R-:W-:Y:S01]  /*0070*/  CS2R R22, SRZ ;  /* 0x0000000000167805 */ /* 0x000fe2000001ff00 */
[----:B------:R-:W3:Y:S01]  /*0080*/  S2R R25, SR_CTAID.X ;  /* 0x0000000000197919 */ /* 0x000ee20000002500 */
[----:B-1----:R-:W-:-:S02]  /*0090*/  IMAD.SHL.U32 R28, R28, 0x40, RZ ;  /* 0x000000401c1c7824 */ /* 0x002fc400078e00ff */
[----:B--2---:R-:W-:Y:S01]  /*00a0*/  IMAD.SHL.U32 R3, R24, 0x4, RZ ;  /* 0x0000000418037824 */ /* 0x004fe200078e00ff */
[----:B------:R-:W-:Y:S01]  /*00b0*/  SHF.R.U32.HI R0, RZ, 0x4, R24 ;  /* 0x00000004ff007819 */ /* 0x000fe20000011618 */
[----:B---3--:R-:W-:-:S03]  /*00c0*/  IMAD.SHL.U32 R25, R25, 0x40, RZ ;  /* 0x0000004019197824 */ /* 0x008fc600078e00ff */
[----:B------:R-:W-:Y:S02]  /*00d0*/  LOP3.LUT R3, R28, 0x3c, R3, 0xf8, !PT ;  /* 0x0000003c1c037812 */ /* 0x000fe400078ef803 */
[----:B------:R-:W-:Y:S02]  /*00e0*/  SGXT.U32 R0, R0, 0x4 ;  /* 0x000000040000781a */ /* 0x000fe40000000000 */
[C---:B------:R-:W-:Y:S01]  /*00f0*/  ISETP.GE.AND P0, PT, R3.reuse, 0x480, PT ;  /* 0x000004800300780c */ /* 0x040fe20003f06270 */
[----:B------:R-:W-:Y:S01]  /*0100*/  IMAD.HI R2, R3, 0x38e38e39, RZ ;  /* 0x38e38e3903027827 */ /* 0x000fe200078e02ff */
[----:B------:R-:W-:Y:S02]  /*0110*/  LOP3.LUT R6, R25, 0x10, R0, 0xfe, !PT ;  /* 0x0000001019067812 */ /* 0x000fe400078efe00 */
[----:B------:R-:W-:Y:S02]  /*0120*/  LOP3.LUT R7, R25, 0x30, R0, 0xfe, !PT ;  /* 0x0000003019077812 */ /* 0x000fe400078efe00 */
[----:B------:R-:W-:-:S02]  /*0130*/  SHF.R.U32.HI R5, RZ, 0x1f, R2 ;  /* 0x0000001fff057819 */ /* 0x000fc40000011602 */
[----:B------:R-:W-:Y:S02]  /*0140*/  ISETP.LT.AND P2, PT, R6, 0x3c1, !P0 ;  /* 0x000003c10600780c */ /* 0x000fe40004741270 */
[----:B------:R-:W-:Y:S02]  /*0150*/  LEA.HI.SX32 R2, R2, R5, 0x1a ;  /* 0x0000000502027211 */ /* 0x000fe400078fd2ff */
[----:B------:R-:W-:Y:S01]  /*0160*/  LOP3.LUT R6, R25, 0x20, R0, 0xfe, !PT ;  /* 0x0000002019067812 */ /* 0x000fe200078efe00 */
[----:B------:R-:W1:Y:S01]  /*0170*/  LDC.64 R4, c[0x0][0x210] ;  /* 0x00008400ff047b82 */ /* 0x000e620000000a00 */
[----:B------:R-:W-:Y:S01]  /*0180*/  LOP3.LUT R0, R25, R0, RZ, 0xfc, !PT ;  /* 0x0000000019007212 */ /* 0x000fe200078efcff */
[----:B------:R-:W-:Y:S01]  /*0190*/  IMAD R29, R2, -0x120, R3 ;  /* 0xfffffee0021d7824 */ /* 0x000fe200078e0203 */
[----:B------:R-:W-:Y:S02]  /*01a0*/  ISETP.LT.AND P3, PT, R6, 0x3c1, !P0 ;  /* 0x000003c10600780c */ /* 0x000fe40004761270 */
[----:B------:R-:W-:Y:S01]  /*01b0*/  ISETP.LT.AND P1, PT, R0, 0x3c1, !P0 ;  /* 0x000003c10000780c */ /* 0x000fe20004721270 */
[----:B------:R-:W-:Y:S01]  /*01c0*/  IMAD R3, R2, 0x43920, R29 ;  /* 0x0004392002037824 */ /* 0x000fe200078e021d */
[----:B------:R-:W-:-:S03]  /*01d0*/  ISETP.LT.AND P4, PT, R7, 0x3c1, !P0 ;  /* 0x000003c10700780c */ /* 0x000fc60004781270 */
[----:B------:R-:W-:Y:S02]  /*01e0*/  IMAD R17, R0, 0x120, R3 ;  /* 0x0000012000117824 */ /* 0x000fe400078e0203 */
[----:B------:R-:W2:Y:S02]  /*01f0*/  LDC.64 R2, c[0x0][0x218] ;  /* 0x00008600ff027b82 */ /* 0x000ea40000000a00 */
[C---:B------:R-:W-:Y:S02]  /*0200*/  VIADD R19, R17.reuse, 0x1200 ;  /* 0x0000120011137836 */ /* 0x040fe40000000000 */
[C---:B------:R-:W-:Y:S02]  /*0210*/  VIADD R27, R17.reuse, 0x2400 ;  /* 0x00002400111b7836 */ /* 0x040fe40000000000 */
[----:B------:R-:W-:Y:S01]  /*0220*/  VIADD R31, R17, 0x3600 ;  /* 0x00003600111f7836 */ /* 0x000fe20000000000 */
[----:B------:R-:W-:Y:S02]  /*0230*/  LOP3.LUT R0, R25, 0x3f, R24, 0xf8, !PT ;  /* 0x0000003f19007812 */ /* 0x000fe400078ef818 */
[----:B------:R-:W-:-:S02]  /*0240*/  SHF.R.U32.HI R25, RZ, 0x6, R24 ;  /* 0x00000006ff197819 */ /* 0x000fc40000011618 */
[----:B------:R-:W-:Y:S01]  /*0250*/  CS2R R6, SRZ ;  /* 0x0000000000067805 */ /* 0x000fe2000001ff00 */
[----:B-1----:R-:W-:-:S04]  /*0260*/  IMAD.WIDE R16, R17, 0x4, R4 ;  /* 0x0000000411107825 */ /* 0x002fc800078e0204 */
[----:B--2---:R-:W-:Y:S01]  /*0270*/  IMAD.WIDE R32, R29, 0x4, R2 ;  /* 0x000000041d207825 */ /* 0x004fe200078e0202 */
[----:B------:R-:W-:Y:S01]  /*0280*/  SGXT.U32 R25, R25, 0x2 ;  /* 0x000000021919781a */ /* 0x000fe20000000000 */
[----:B------:R-:W1:Y:S01]  /*0290*/  LDC.64 R2, c[0x0][0x220] ;  /* 0x00008800ff027b82 */ /* 0x000e620000000a00 */
[----:B------:R-:W2:Y:S01]  /*02a0*/  @P1 LDG.E.EL.128 R8, desc[UR6][R16.64] ;  /* 0x0000000610081981 */ /* 0x000ea2000c2e1d00 */
[----:B------:R-:W-:-:S04]  /*02b0*/  IMAD.WIDE R18, R19, 0x4, R4 ;  /* 0x0000000413127825 */ /* 0x000fc800078e0204 */
[----:B------:R-:W-:-:S04]  /*02c0*/  IMAD.WIDE R26, R27, 0x4, R4 ;  /* 0x000000041b1a7825 */ /* 0x000fc800078e0204 */
[----:B------:R-:W-:Y:S01]  /*02d0*/  IMAD.WIDE R30, R31, 0x4, R4 ;  /* 0x000000041f1e7825 */ /* 0x000fe200078e0204 */
[----:B------:R-:W-:Y:S02]  /*02e0*/  CS2R R4, SRZ ;  /* 0x0000000000047805 */ /* 0x000fe4000001ff00 */
[----:B------:R-:W-:Y:S02]  /*02f0*/  LOP3.LUT R28, R25, R28, RZ, 0xfc, !PT ;  /* 0x0000001c191c7212 */ /* 0x000fe400078efcff */
[----:B------:R-:W-:Y:S01]  /*0300*/  CS2R R24, SRZ ;  /* 0x0000000000187805 */ /* 0x000fe2000001ff00 */
[----:B------:R-:W3:Y:S04]  /*0310*/  @P2 LDG.E.EL.128 R20, desc[UR6][R18.64] ;  /* 0x0000000612142981 */ /* 0x000ee8000c2e1d00 */
[----:B------:R4:W5:Y:S01]  /*0320*/  @P3 LDG.E.EL.128 R4, desc[UR6][R26.64] ;  /* 0x000000061a043981 */ /* 0x000962000c2e1d00 */
[----:B-1----:R-:W-:Y:S01]  /*0330*/  IMAD.WIDE R2, R29, 0x4, R2 ;  /* 0x000000041d027825 */ /* 0x002fe200078e0202 */
[----:B0---4-:R-:W-:-:S02]  /*0340*/  CS2R R26, SRZ ;  /* 0x00000000001a7805 */ /* 0x011fc4000001ff00 */
[----:B------:R-:W-:Y:S02]  /*0350*/  CS2R R12, SRZ ;  /* 0x00000000000c7805 */ /* 0x000fe4000001ff00 */
[----:B------:R-:W-:Y:S02]  /*0360*/  CS2R R14, SRZ ;  /* 0x00000000000e7805 */ /* 0x000fe4000001ff00 */
[----:B------:R-:W-:Y:S02]  /*0370*/  CS2R R16, SRZ ;  /* 0x0000000000107805 */ /* 0x000fe4000001ff00 */
[----:B------:R-:W-:Y:S01]  /*0380*/  CS2R R18, SRZ ;  /* 0x0000000000127805 */ /* 0x000fe2000001ff00 */
[----:B------:R0:W4:Y:S04]  /*0390*/  @!P0 LDG.E.EL.128 R24, desc[UR6][R2.64] ;  /* 0x0000000602188981 */ /* 0x000128000c2e1d00 */
[----:B------:R-:W2:Y:S04]  /*03a0*/  @P4 LDG.E.EL.128 R12, desc[UR6][R30.64] ;  /* 0x000000061e0c4981 */ /* 0x000ea8000c2e1d00 */
[----:B------:R-:W2:Y:S01]  /*03b0*/  @!P0 LDG.E.EL.128 R16, desc[UR6][R32.64] ;  /* 0x0000000620108981 */ /* 0x000ea2000c2e1d00 */
[----:B0-----:R-:W-:-:S02]  /*03c0*/  IMAD.MOV.U32 R2, RZ, RZ, 0x3e800000 ;  /* 0x3e800000ff027424 */ /* 0x001fc400078e00ff */
[----:B----4-:R-:W-:Y:S01]  /*03d0*/  FADD R24, R24, 0.0010000000474974513054 ;  /* 0x3a83126f18187421 */ /* 0x010fe20000000000 */
[----:B------:R-:W-:-:S05]  /*03e0*/  FADD R27, R27, 0.0010000000474974513054 ;  /* 0x3a83126f1b1b7421 */ /* 0x000fca0000000000 */
[----:B------:R-:W0:Y:S01]  /*03f0*/  MUFU.SQRT R24, R24 ;  /* 0x0000001800187308 */ /* 0x000e220000002000 */
[C---:B--2---:R-:W-:Y:S01]  /*0400*/  FADD R8, -R16.reuse, R8 ;  /* 0x0000000810087221 */ /* 0x044fe20000000100 */
[C---:B---3--:R-:W-:Y:S01]  /*0410*/  FADD R20, -R16.reuse, R20 ;  /* 0x0000001410147221 */ /* 0x048fe20000000100 */
[C---:B-----5:R-:W-:Y:S01]  /*0420*/  FADD R4, -R16.reuse, R4 ;  /* 0x0000000410047221 */ /* 0x060fe20000000100 */
[----:B------:R-:W-:Y:S01]  /*0430*/  FADD R12, -R16, R12 ;  /* 0x0000000c100c7221 */ /* 0x000fe20000000100 */
[C---:B------:R-:W-:Y:S01]  /*0440*/  FADD R10, -R18.reuse, R10 ;  /* 0x0000000a120a7221 */ /* 0x040fe20000000100 */
[C---:B------:R-:W-:Y:S01]  /*0450*/  FADD R16, -R18.reuse, R22 ;  /* 0x0000001612107221 */ /* 0x040fe20000000100 */
[C---:B------:R-:W-:Y:S01]  /*0460*/  FADD R6, -R18.reuse, R6 ;  /* 0x0000000612067221 */ /* 0x040fe20000000100 */
[----:B------:R-:W-:Y:S02]  /*0470*/  FADD R18, -R18, R14 ;  /* 0x0000000e12127221 */ /* 0x000fe40000000100 */
[----:B------:R-:W1:Y:S01]  /*0480*/  MUFU.SQRT R14, R27 ;  /* 0x0000001b000e7308 */ /* 0x000e620000002000 */
[----:B------:R-:W-:Y:S01]  /*0490*/  FADD R26, R26, 0.0010000000474974513054 ;  /* 0x3a83126f1a1a7421 */ /* 0x000fe20000000000 */
[C---:B------:R-:W-:Y:S01]  /*04a0*/  FADD R9, -R17.reuse, R9 ;  /* 0x0000000911097221 */ /* 0x040fe20000000100 */
[C---:B------:R-:W-:Y:S01]  /*04b0*/  FADD R21, -R17.reuse, R21 ;  /* 0x0000001511157221 */ /* 0x040fe20000000100 */
[C---:B------:R-:W-:Y:S01]  /*04c0*/  FADD R5, -R17.reuse, R5 ;  /* 0x0000000511057221 */ /* 0x040fe20000000100 */
[----:B------:R-:W-:Y:S01]  /*04d0*/  FADD R13, -R17, R13 ;  /* 0x0000000d110d7221 */ /* 0x000fe20000000100 */
[----:B0-----:R-:W-:-:S02]  /*04e0*/  FSETP.GT.AND P6, PT, R24, 8.50705917302346158658e+37, PT ;  /* 0x7e8000001800780b */ /* 0x001fc40003fc4000 */
[----:B------:R-:W0:Y:S01]  /*04f0*/  MUFU.SQRT R17, R26 ;  /* 0x0000001a00117308 */ /* 0x000e220000002000 */
[----:B------:R-:W-:Y:S01]  /*0500*/  FADD R25, R25, 0.0010000000474974513054 ;  /* 0x3a83126f19197421 */ /* 0x000fe20000000000 */
[----:B------:R-:W-:Y:S02]  /*0510*/  FSETP.GEU.AND P1, PT, R24, 1.175494350822287508e-38, PT ;  /* 0x008000001800780b */ /* 0x000fe40003f2e000 */
[----:B-1----:R-:W-:-:S04]  /*0520*/  FSETP.GT.AND P4, PT, R14, 8.50705917302346158658e+37, PT ;  /* 0x7e8000000e00780b */ /* 0x002fc80003f84000 */
[----:B------:R-:W1:Y:S01]  /*0530*/  MUFU.SQRT R25, R25 ;  /* 0x0000001900197308 */ /* 0x000e620000002000 */
[----:B------:R-:W-:Y:S02]  /*0540*/  FSETP.GEU.AND P5, PT, R14, 1.175494350822287508e-38, PT ;  /* 0x008000000e00780b */ /* 0x000fe40003fae000 */
[----:B------:R-:W-:Y:S01]  /*0550*/  FSEL R30, R2, 1, P6 ;  /* 0x3f800000021e7808 */ /* 0x000fe20003000000 */
[----:B------:R-:W-:Y:S01]  /*0560*/  @P6 FMUL R24, R24, 0.25 ;  /* 0x3e80000018186820 */ /* 0x000fe20000400000 */
[----:B0-----:R-:W-:-:S03]  /*0570*/  FSETP.GT.AND P6, PT, R17, 8.50705917302346158658e+37, PT ;  /* 0x7e8000001100780b */ /* 0x001fc60003fc4000 */
[----:B------:R-:W-:Y:S01]  /*0580*/  @!P1 FMUL R24, R24, 16777216 ;  /* 0x4b80000018189820 */ /* 0x000fe20000400000 */
[----:B------:R-:W-:Y:S01]  /*0590*/  @!P1 FMUL R30, R30, 16777216 ;  /* 0x4b8000001e1e9820 */ /* 0x000fe20000400000 */
[----:B------:R-:W-:Y:S01]  /*05a0*/  FSETP.GEU.AND P1, PT, R17, 1.175494350822287508e-38, PT ;  /* 0x008000001100780b */ /* 0x000fe20003f2e000 */
[----:B------:R-:W-:Y:S01]  /*05b0*/  @P4 FMUL R14, R14, 0.25 ;  /* 0x3e8000000e0e4820 */ /* 0x000fe20000400000 */
[----:B-1----:R-:W-:-:S03]  /*05c0*/  FSETP.GT.AND P2, PT, R25, 8.50705917302346158658e+37, PT ;  /* 0x7e8000001900780b */ /* 0x002fc60003f44000 */
[----:B------:R-:W-:Y:S01]  /*05d0*/  @!P5 FMUL R14, R14, 16777216 ;  /* 0x4b8000000e0ed820 */ /* 0x000fe20000400000 */
[----:B------:R-:W-:Y:S02]  /*05e0*/  FSETP.GEU.AND P3, PT, R25, 1.175494350822287508e-38, PT ;  /* 0x008000001900780b */ /* 0x000fe40003f6e000 */
[----:B------:R-:W-:-:S03]  /*05f0*/  @P6 FMUL R17, R17, 0.25 ;  /* 0x3e80000011116820 */ /* 0x000fc60000400000 */
[----:B------:R-:W0:Y:S01]  /*0600*/  MUFU.RCP R14, R14 ;  /* 0x0000000e000e7308 */ /* 0x000e220000001000 */
[C---:B------:R-:W-:Y:S01]  /*0610*/  FADD R11, -R19.reuse, R11 ;  /* 0x0000000b130b7221 */ /* 0x040fe20000000100 */
[C---:B------:R-:W-:Y:S01]  /*0620*/  FADD R22, -R19.reuse, R23 ;  /* 0x0000001713167221 */ /* 0x040fe20000000100 */
[----:B------:R-:W-:Y:S01]  /*0630*/  FADD R7, -R19, R7 ;  /* 0x0000000713077221 */ /* 0x000fe20000000100 */
[----:B------:R-:W-:Y:S01]  /*0640*/  @!P1 FMUL R17, R17, 16777216 ;  /* 0x4b80000011119820 */ /* 0x000fe20000400000 */
[----:B------:R-:W-:Y:S01]  /*0650*/  FADD R19, -R19, R15 ;  /* 0x0000000f13137221 */ /* 0x000fe20000000100 */
[----:B------:R-:W-:Y:S01]  /*0660*/  FSEL R15, R2, 1, P4 ;  /* 0x3f800000020f7808 */ /* 0x000fe20002000000 */
[----:B------:R-:W-:-:S03]  /*0670*/  @P2 FMUL R25, R25, 0.25 ;  /* 0x3e80000019192820 */ /* 0x000fc60000400000 */
[----:B------:R-:W1:Y:S01]  /*0680*/  MUFU.RCP R17, R17 ;  /* 0x0000001100117308 */ /* 0x000e620000001000 */
[----:B------:R-:W-:Y:S01]  /*0690*/  @!P5 FMUL R15, R15, 16777216 ;  /* 0x4b8000000f0fd820 */ /* 0x000fe20000400000 */
[----:B------:R-:W-:-:S03]  /*06a0*/  @!P3 FMUL R25, R25, 16777216 ;  /* 0x4b8000001919b820 */ /* 0x000fc60000400000 */
[----:B0-----:R-:W-:Y:S01]  /*06b0*/  FMUL R26, R14, R15 ;  /* 0x0000000f0e1a7220 */ /* 0x001fe20000400000 */
[C---:B------:R-:W-:Y:S02]  /*06c0*/  FSEL R14, R2.reuse, 1, P6 ;  /* 0x3f800000020e7808 */ /* 0x040fe40003000000 */
[----:B------:R1:W0:Y:S01]  /*06d0*/  MUFU.RCP R34, R25 ;  /* 0x0000001900227308 */ /* 0x0002220000001000 */
[----:B------:R-:W-:Y:S02]  /*06e0*/  FSEL R3, R2, 1, P2 ;  /* 0x3f80000002037808 */ /* 0x000fe40001000000 */
[----:B------:R-:W-:-:S03]  /*06f0*/  @!P1 FMUL R14, R14, 16777216 ;  /* 0x4b8000000e0e9820 */ /* 0x000fc60000400000 */
[----:B------:R-:W-:Y:S01]  /*0700*/  @!P3 FMUL R3, R3, 16777216 ;  /* 0x4b8000000303b820 */ /* 0x000fe20000400000 */
[----:B-1----:R-:W-:Y:S01]  /*0710*/  FMUL R25, R17, R14 ;  /* 0x0000000e11197220 */ /* 0x002fe20000400000 */
[----:B------:R1:W2:Y:S03]  /*0720*/  MUFU.RCP R27, R24 ;  /* 0x00000018001b7308 */ /* 0x0002a60000001000 */
[----:B------:R-:W-:Y:S01]  /*0730*/  FMUL R15, R25, R6 ;  /* 0x00000006190f7220 */ /* 0x000fe20000400000 */
[----:B0-----:R-:W-:Y:S02]  /*0740*/  FMUL R34, R34, R3 ;  /* 0x0000000322227220 */ /* 0x001fe40000400000 */
[----:B------:R-:W0:Y:S01]  /*0750*/  LDC.64 R2, c[0x0][0x228] ;  /* 0x00008a00ff027b82 */ /* 0x000e220000000a00 */
[----:B-1----:R-:W-:-:S07]  /*0760*/  FMUL R24, R26, R7 ;  /* 0x000000071a187220 */ /* 0x002fce0000400000 */
[----:B------:R-:W1:Y:S01]  /*0770*/  LDC.64 R6, c[0x0][0x230] ;  /* 0x00008c00ff067b82 */ /* 0x000e620000000a00 */
[C---:B------:R-:W-:Y:S01]  /*0780*/  FMUL R14, R26.reuse, R19 ;  /* 0x000000131a0e7220 */ /* 0x040fe20000400000 */
[C---:B------:R-:W-:Y:S01]  /*0790*/  FMUL R22, R26.reuse, R22 ;  /* 0x000000161a167220 */ /* 0x040fe20000400000 */
[----:B--2---:R-:W-:Y:S01]  /*07a0*/  FMUL R27, R27, R30 ;  /* 0x0000001e1b1b7220 */ /* 0x004fe20000400000 */
[----:B------:R-:W-:Y:S01]  /*07b0*/  FMUL R26, R26, R11 ;  /* 0x0000000b1a1a7220 */ /* 0x000fe20000400000 */
[C---:B------:R-:W-:Y:S01]  /*07c0*/  FMUL R23, R25.reuse, R18 ;  /* 0x0000001219177220 */ /* 0x040fe20000400000 */
[C---:B------:R-:W-:Y:S01]  /*07d0*/  FMUL R11, R25.reuse, R16 ;  /* 0x00000010190b7220 */ /* 0x040fe20000400000 */
[----:B------:R-:W-:Y:S01]  /*07e0*/  FMUL R25, R25, R10 ;  /* 0x0000000a19197220 */ /* 0x000fe20000400000 */
[C---:B------:R-:W-:Y:S01]  /*07f0*/  FMUL R10, R34.reuse, R13 ;  /* 0x0000000d220a7220 */ /* 0x040fe20000400000 */
[C---:B------:R-:W-:Y:S01]  /*0800*/  FMUL R30, R34.reuse, R5 ;  /* 0x00000005221e7220 */ /* 0x040fe20000400000 */
[C---:B------:R-:W-:Y:S01]  /*0810*/  FMUL R32, R34.reuse, R21 ;  /* 0x0000001522207220 */ /* 0x040fe20000400000 */
[----:B------:R-:W-:Y:S01]  /*0820*/  FMUL R34, R34, R9 ;  /* 0x0000000922227220 */ /* 0x000fe20000400000 */
[C---:B------:R-:W-:Y:S01]  /*0830*/  FMUL R13, R27.reuse, R8 ;  /* 0x000000081b0d7220 */ /* 0x040fe20000400000 */
[----:B------:R-:W-:Y:S01]  /*0840*/  FMUL R31, R27, R4 ;  /* 0x000000041b1f7220 */ /* 0x000fe20000400000 */
[----:B------:R-:W-:-:S02]  /*0850*/  CS2R R16, SRZ ;  /* 0x0000000000107805 */ /* 0x000fc4000001ff00 */
[----:B------:R-:W-:Y:S02]  /*0860*/  CS2R R18, SRZ ;  /* 0x0000000000127805 */ /* 0x000fe4000001ff00 */
[----:B------:R-:W-:Y:S01]  /*0870*/  CS2R R4, SRZ ;  /* 0x0000000000047805 */ /* 0x000fe2000001ff00 */
[----:B0-----:R-:W-:-:S05]  /*0880*/  IMAD.WIDE R2, R29, 0x4, R2 ;  /* 0x000000041d027825 */ /* 0x001fca00078e0202 */
[----:B------:R0:W2:Y:S01]  /*0890*/  @!P0 LDG.E.EL.128 R16, desc[UR6][R2.64] ;  /* 0x0000000602108981 */ /* 0x0000a2000c2e1d00 */
[----:B-1----:R-:W-:Y:S01]  /*08a0*/  IMAD.WIDE R8, R29, 0x4, R6 ;  /* 0x000000041d087825 */ /* 0x002fe200078e0206 */
[----:B------:R-:W-:-:S06]  /*08b0*/  CS2R R6, SRZ ;  /* 0x0000000000067805 */ /* 0x000fcc000001ff00 */
[----:B------:R-:W2:Y:S01]  /*08c0*/  @!P0 LDG.E.EL.128 R4, desc[UR6][R8.64] ;  /* 0x0000000608048981 */ /* 0x000ea2000c2e1d00 */
[----:B0-----:R-:W0:Y:S01]  /*08d0*/  S2R R3, SR_TID.X ;  /* 0x0000000000037919 */ /* 0x001e220000002100 */
[----:B------:R-:W1:Y:S01]  /*08e0*/  S2UR UR5, SR_CgaCtaId ;  /* 0x00000000000579c3 */ /* 0x000e620000008800 */
[C---:B------:R-:W-:Y:S01]  /*08f0*/  FMUL R33, R27.reuse, R20 ;  /* 0x000000141b217220 */ /* 0x040fe20000400000 */
[----:B------:R-:W-:Y:S01]  /*0900*/  FMUL R21, R27, R12 ;  /* 0x0000000c1b157220 */ /* 0x000fe20000400000 */
[----:B------:R-:W-:Y:S02]  /*0910*/  UMOV UR4, 0x400 ;  /* 0x0000040000047882 */ /* 0x000fe40000000000 */
[----:B-1----:R-:W-:Y:S01]  /*0920*/  UPRMT UR4, UR5, 0x654, UR4 ;  /* 0x0000065405047896 */ /* 0x002fe20008000004 */
[----:B------:R-:W-:-:S04]  /*0930*/  ISETP.GE.AND P0, PT, R0, 0x3c1, PT ;  /* 0x000003c10000780c */ /* 0x000fc80003f06270 */
[----:B------:R-:W-:Y:S01]  /*0940*/  ISETP.LT.AND P6, PT, R28, 0x480, !P0 ;  /* 0x000004801c00780c */ /* 0x000fe200047c1270 */
[-CC-:B--2---:R-:W-:Y:S01]  /*0950*/  FFMA R13, R13, R16.reuse, R4.reuse ;  /* 0x000000100d0d7223 */ /* 0x184fe20000000004 */
[-CC-:B------:R-:W-:Y:S01]  /*0960*/  FFMA R12, R33, R16.reuse, R4.reuse ;  /* 0x00000010210c7223 */ /* 0x180fe20000000004 */
[-CC-:B------:R-:W-:Y:S01]  /*0970*/  FFMA R2, R31, R16.reuse, R4.reuse ;  /* 0x000000101f027223 */ /* 0x180fe20000000004 */
[----:B------:R-:W-:Y:S01]  /*0980*/  FFMA R4, R21, R16, R4 ;  /* 0x0000001015047223 */ /* 0x000fe20000000004 */
[-CC-:B------:R-:W-:Y:S01]  /*0990*/  FFMA R34, R34, R17.reuse, R5.reuse ;  /* 0x0000001122227223 */ /* 0x180fe20000000005 */
[-CC-:B------:R-:W-:Y:S01]  /*09a0*/  FFMA R32, R32, R17.reuse, R5.reuse ;  /* 0x0000001120207223 */ /* 0x180fe20000000005 */
[-CC-:B------:R-:W-:Y:S01]  /*09b0*/  FFMA R30, R30, R17.reuse, R5.reuse ;  /* 0x000000111e1e7223 */ /* 0x180fe20000000005 */
[----:B------:R-:W-:Y:S01]  /*09c0*/  FFMA R10, R10, R17, R5 ;  /* 0x000000110a0a7223 */ /* 0x000fe20000000005 */
[-CC-:B------:R-:W-:Y:S01]  /*09d0*/  FFMA R25, R25, R18.reuse, R6.reuse ;  /* 0x0000001219197223 */ /* 0x180fe20000000006 */
[-CC-:B------:R-:W-:Y:S01]  /*09e0*/  FFMA R11, R11, R18.reuse, R6.reuse ;  /* 0x000000120b0b7223 */ /* 0x180fe20000000006 */
[-CC-:B------:R-:W-:Y:S01]  /*09f0*/  FFMA R16, R15, R18.reuse, R6.reuse ;  /* 0x000000120f107223 */ /* 0x180fe20000000006 */
[----:B------:R-:W-:Y:S01]  /*0a00*/  FFMA R23, R23, R18, R6 ;  /* 0x0000001217177223 */ /* 0x000fe20000000006 */
[----:B0-----:R-:W-:Y:S01]  /*0a10*/  IMAD.SHL.U32 R5, R3, 0x100, RZ ;  /* 0x0000010003057824 */ /* 0x001fe200078e00ff */
[----:B------:R-:W-:-:S04]  /*0a20*/  SHF.R.U32.HI R18, RZ, 0x4, R3 ;  /* 0x00000004ff127819 */ /* 0x000fc80000011603 */
[----:B------:R-:W-:Y:S02]  /*0a30*/  SGXT.U32 R18, R18, 0x4 ;  /* 0x000000041212781a */ /* 0x000fe40000000000 */
[----:B------:R-:W-:-:S04]  /*0a40*/  LOP3.LUT R5, R5, 0xf00, RZ, 0xc0, !PT ;  /* 0x00000f0005057812 */ /* 0x000fc800078ec0ff */
[C---:B------:R-:W-:Y:S02]  /*0a50*/  LOP3.LUT R18, R5.reuse, R18, RZ, 0xfc, !PT ;  /* 0x0000001205127212 */ /* 0x040fe400078efcff */
[C---:B------:R-:W-:Y:S02]  /*0a60*/  LEA.HI R21, R5.reuse, UR4, RZ, 0x1c ;  /* 0x0000000405157c11 */ /* 0x040fe4000f8fe0ff */
[C---:B------:R-:W-:Y:S02]  /*0a70*/  LOP3.LUT R6, R5.reuse, 0x40, RZ, 0xfc, !PT ;  /* 0x0000004005067812 */ /* 0x040fe400078efcff */
[C---:B------:R-:W-:Y:S02]  /*0a80*/  LOP3.LUT R8, R5.reuse, 0x80, RZ, 0xfc, !PT ;  /* 0x0000008005087812 */ /* 0x040fe400078efcff */
[----:B------:R-:W-:Y:S02]  /*0a90*/  LOP3.LUT R9, R5, 0xc0, RZ, 0xfc, !PT ;  /* 0x000000c005097812 */ /* 0x000fe400078efcff */
[----:B------:R-:W-:Y:S01]  /*0aa0*/  LOP3.LUT R5, R28, 0x38, RZ, 0xfc, !PT ;  /* 0x000000381c057812 */ /* 0x000fe200078efcff */
[-CC-:B------:R-:W-:Y:S01]  /*0ab0*/  FFMA R26, R26, R19.reuse, R7.reuse ;  /* 0x000000131a1a7223 */ /* 0x180fe20000000007 */
[-CC-:B------:R-:W-:Y:S01]  /*0ac0*/  FFMA R22, R22, R19.reuse, R7.reuse ;  /* 0x0000001316167223 */ /* 0x180fe20000000007 */
[-CC-:B------:R-:W-:Y:S01]  /*0ad0*/  FFMA R20, R24, R19.reuse, R7.reuse ;  /* 0x0000001318147223 */ /* 0x180fe20000000007 */
[----:B------:R-:W-:Y:S01]  /*0ae0*/  FFMA R14, R14, R19, R7 ;  /* 0x000000130e0e7223 */ /* 0x000fe20000000007 */
[----:B------:R-:W-:Y:S01]  /*0af0*/  LEA.HI R7, R6, UR4, RZ, 0x1c ;  /* 0x0000000406077c11 */ /* 0x000fe2000f8fe0ff */
[----:B------:R-:W-:-:S04]  /*0b00*/  IMAD.HI R6, R5, 0x38e38e39, RZ ;  /* 0x38e38e3905067827 */ /* 0x000fc800078e02ff */
[----:B------:R-:W-:Y:S01]  /*0b10*/  IMAD R24, R18, 0x4, R7 ;  /* 0x0000000412187824 */ /* 0x000fe200078e0207 */
[----:B------:R-:W-:-:S04]  /*0b20*/  SHF.R.U32.HI R7, RZ, 0x1f, R6 ;  /* 0x0000001fff077819 */ /* 0x000fc80000011606 */
[----:B------:R-:W-:-:S05]  /*0b30*/  LEA.HI.SX32 R6, R6, R7, 0x1a ;  /* 0x0000000706067211 */ /* 0x000fca00078fd2ff */
[----:B------:R-:W-:Y:S01]  /*0b40*/  IMAD R7, R6, -0x120, R5 ;  /* 0xfffffee006077824 */ /* 0x000fe200078e0205 */
[----:B------:R-:W-:-:S03]  /*0b50*/  ISETP.LT.AND P2, PT, R5, 0x480, !P0 ;  /* 0x000004800500780c */ /* 0x000fc60004741270 */
[----:B------:R-:W-:-:S04]  /*0b60*/  IMAD R7, R7, 0x3c1, R0 ;  /* 0x000003c107077824 */ /* 0x000fc800078e0200 */
[----:B------:R-:W-:Y:S01]  /*0b70*/  IMAD R5, R6, 0x1e8020, R7 ;  /* 0x001e802006057824 */ /* 0x000fe200078e0207 */
[----:B------:R-:W-:-:S05]  /*0b80*/  LOP3.LUT R6, R28, 0x34, RZ, 0xfc, !PT ;  /* 0x000000341c067812 */ /* 0x000fca00078efcff */
[----:B------:R-:W-:Y:S01]  /*0b90*/  IMAD.HI R7, R6, 0x38e38e39, RZ ;  /* 0x38e38e3906077827 */ /* 0x000fe200078e02ff */
[----:B------:R-:W-:-:S04]  /*0ba0*/  LEA.HI R17, R8, UR4, RZ, 0x1c ;  /* 0x0000000408117c11 */ /* 0x000fc8000f8fe0ff */
[----:B------:R-:W-:Y:S02]  /*0bb0*/  SHF.R.U32.HI R8, RZ, 0x1f, R7 ;  /* 0x0000001fff087819 */ /* 0x000fe40000011607 */
[----:B------:R-:W-:Y:S02]  /*0bc0*/  LEA.HI R9, R9, UR4, RZ, 0x1c ;  /* 0x0000000409097c11 */ /* 0x000fe4000f8fe0ff */
[----:B------:R-:W-:Y:S01]  /*0bd0*/  LEA.HI.SX32 R7, R7, R8, 0x1a ;  /* 0x0000000807077211 */ /* 0x000fe200078fd2ff */
[C---:B------:R-:W-:Y:S01]  /*0be0*/  IMAD R21, R18.reuse, 0x4, R21 ;  /* 0x0000000412157824 */ /* 0x040fe200078e0215 */
[----:B------:R-:W-:Y:S01]  /*0bf0*/  FSETP.GEU.AND P1, PT, R13, RZ, PT ;  /* 0x000000ff0d00720b */ /* 0x000fe20003f2e000 */
[C---:B------:R-:W-:Y:S02]  /*0c00*/  IMAD R17, R18.reuse, 0x4, R17 ;  /* 0x0000000412117824 */ /* 0x040fe400078e0211 */
[----:B------:R-:W-:Y:S02]  /*0c10*/  IMAD R18, R18, 0x4, R9 ;  /* 0x0000000412127824 */ /* 0x000fe400078e0209 */
[----:B------:R-:W-:Y:S01]  /*0c20*/  IMAD R9, R7, -0x120, R6 ;  /* 0xfffffee007097824 */ /* 0x000fe200078e0206 */
[----:B------:R-:W-:-:S02]  /*0c30*/  FSEL R36, R13, RZ, P1 ;  /* 0x000000ff0d247208 */ /* 0x000fc40000800000 */
[----:B------:R-:W-:Y:S01]  /*0c40*/  ISETP.LT.AND P1, PT, R6, 0x480, !P0 ;  /* 0x000004800600780c */ /* 0x000fe20004721270 */
[----:B------:R-:W-:Y:S01]  /*0c50*/  IMAD R8, R9, 0x3c1, R0 ;  /* 0x000003c109087824 */ /* 0x000fe200078e0200 */
[----:B------:R-:W-:-:S03]  /*0c60*/  LOP3.LUT R6, R28, 0x20, RZ, 0xfc, !PT ;  /* 0x000000201c067812 */ /* 0x000fc600078efcff */
[----:B------:R-:W-:Y:S02]  /*0c70*/  IMAD R7, R7, 0x1e8020, R8 ;  /* 0x001e802007077824 */ /* 0x000fe400078e0208 */
[----:B------:R-:W-:-:S05]  /*0c80*/  IMAD.HI R8, R6, 0x38e38e39, RZ ;  /* 0x38e38e3906087827 */ /* 0x000fca00078e02ff */
[----:B------:R-:W-:Y:S02]  /*0c90*/  SHF.R.U32.HI R9, RZ, 0x1f, R8 ;  /* 0x0000001fff097819 */ /* 0x000fe40000011608 */
[----:B------:R-:W-:Y:S02]  /*0ca0*/  P2R R19, PR, RZ, 0x4 ;  /* 0x00000004ff137803 */ /* 0x000fe40000000000 */
[----:B------:R-:W-:Y:S02]  /*0cb0*/  LEA.HI.SX32 R9, R8, R9, 0x1a ;  /* 0x0000000908097211 */ /* 0x000fe400078fd2ff */
[C---:B------:R-:W-:Y:S02]  /*0cc0*/  FSETP.GEU.AND P2, PT, R34.reuse, RZ, PT ;  /* 0x000000ff2200720b */ /* 0x040fe40003f4e000 */
[----:B------:R-:W-:Y:S01]  /*0cd0*/  FSETP.GEU.AND P3, PT, R25, RZ, PT ;  /* 0x000000ff1900720b */ /* 0x000fe20003f6e000 */
[----:B------:R-:W-:Y:S01]  /*0ce0*/  IMAD R13, R9, -0x120, R6 ;  /* 0xfffffee0090d7824 */ /* 0x000fe200078e0206 */
[----:B------:R-:W-:-:S02]  /*0cf0*/  FSEL R15, R34, RZ, P2 ;  /* 0x000000ff220f7208 */ /* 0x000fc40001000000 */
[----:B------:R-:W-:Y:S01]  /*0d00*/  ISETP.LT.AND P2, PT, R6, 0x480, !P0 ;  /* 0x000004800600780c */ /* 0x000fe20004741270 */
[----:B------:R-:W-:Y:S01]  /*0d10*/  IMAD R6, R13, 0x3c1, R0 ;  /* 0x000003c10d067824 */ /* 0x000fe200078e0200 */
[----:B------:R-:W-:Y:S02]  /*0d20*/  FSEL R8, R25, RZ, P3 ;  /* 0x000000ff19087208 */ /* 0x000fe40001800000 */
[----:B------:R-:W-:Y:S01]  /*0d30*/  FSETP.GEU.AND P4, PT, R26, RZ, PT ;  /* 0x000000ff1a00720b */ /* 0x000fe20003f8e000 */
[----:B------:R-:W-:Y:S01]  /*0d40*/  STS [R21], R36 ;  /* 0x0000002415007388 */ /* 0x000fe20000000800 */
[C---:B------:R-:W-:Y:S01]  /*0d50*/  FSETP.GEU.AND P3, PT, R12.reuse, RZ, PT ;  /* 0x000000ff0c00720b */ /* 0x040fe20003f6e000 */
[----:B------:R-:W-:Y:S02]  /*0d60*/  IMAD R9, R9, 0x1e8020, R6 ;  /* 0x001e802009097824 */ /* 0x000fe400078e0206 */
[----:B------:R0:W-:Y:S01]  /*0d70*/  STS [R24+0x100], R15 ;  /* 0x0001000f18007388 */ /* 0x0001e20000000800 */
[----:B------:R-:W-:-:S02]  /*0d80*/  FSEL R34, R12, RZ, P3 ;  /* 0x000000ff0c227208 */ /* 0x000fc40001800000 */
[----:B------:R-:W-:Y:S02]  /*0d90*/  FSETP.GEU.AND P3, PT, R11, RZ, PT ;  /* 0x000000ff0b00720b */ /* 0x000fe40003f6e000 */
[----:B------:R-:W-:Y:S02]  /*0da0*/  LOP3.LUT R6, R28, 0x30, RZ, 0xfc, !PT ;  /* 0x000000301c067812 */ /* 0x000fe400078efcff */
[----:B0-----:R-:W-:Y:S02]  /*0db0*/  FSEL R15, R26, RZ, P4 ;  /* 0x000000ff1a0f7208 */ /* 0x001fe40002000000 */
[C---:B------:R-:W-:Y:S01]  /*0dc0*/  FSETP.GEU.AND P4, PT, R32.reuse, RZ, PT ;  /* 0x000000ff2000720b */ /* 0x040fe20003f8e000 */
[----:B------:R0:W-:Y:S03]  /*0dd0*/  STS [R17+0x200], R8 ;  /* 0x0002000811007388 */ /* 0x0001e60000000800 */
[----:B------:R-:W-:-:S02]  /*0de0*/  FSEL R25, R32, RZ, P4 ;  /* 0x000000ff20197208 */ /* 0x000fc40002000000 */
[----:B------:R-:W-:Y:S01]  /*0df0*/  FSEL R32, R11, RZ, P3 ;  /* 0x000000ff0b207208 */ /* 0x000fe20001800000 */
[----:B------:R-:W-:Y:S01]  /*0e00*/  IMAD.HI R11, R6, 0x38e38e39, RZ ;  /* 0x38e38e39060b7827 */ /* 0x000fe200078e02ff */
[C---:B0-----:R-:W-:Y:S02]  /*0e10*/  LOP3.LUT R8, R28.reuse, 0x2c, RZ, 0xfc, !PT ;  /* 0x0000002c1c087812 */ /* 0x041fe400078efcff */
[----:B------:R-:W-:Y:S02]  /*0e20*/  LOP3.LUT R12, R28, 0x1c, RZ, 0xfc, !PT ;  /* 0x0000001c1c0c7812 */ /* 0x000fe400078efcff */
[----:B------:R-:W-:Y:S01]  /*0e30*/  SHF.R.U32.HI R26, RZ, 0x1f, R11 ;  /* 0x0000001fff1a7819 */ /* 0x000fe2000001160b */
[----:B------:R-:W-:Y:S01]  /*0e40*/  IMAD.HI R13, R8, 0x38e38e39, RZ ;  /* 0x38e38e39080d7827 */ /* 0x000fe200078e02ff */
[----:B------:R0:W-:Y:S02]  /*0e50*/  STS [R18+0x300], R15 ;  /* 0x0003000f12007388 */ /* 0x0001e40000000800 */
[----:B------:R-:W-:-:S02]  /*0e60*/  LEA.HI.SX32 R11, R11, R26, 0x1a ;  /* 0x0000001a0b0b7211 */ /* 0x000fc400078fd2ff */
[----:B------:R-:W-:Y:S01]  /*0e70*/  SHF.R.U32.HI R26, RZ, 0x1f, R13 ;  /* 0x0000001fff1a7819 */ /* 0x000fe2000001160d */
[----:B0-----:R-:W-:-:S03]  /*0e80*/  IMAD.HI R15, R12, 0x38e38e39, RZ ;  /* 0x38e38e390c0f7827 */ /* 0x001fc600078e02ff */
[----:B------:R-:W-:Y:S02]  /*0e90*/  LEA.HI.SX32 R13, R13, R26, 0x1a ;  /* 0x0000001a0d0d7211 */ /* 0x000fe400078fd2ff */
[----:B------:R-:W-:Y:S01]  /*0ea0*/  SHF.R.U32.HI R26, RZ, 0x1f, R15 ;  /* 0x0000001fff1a7819 */ /* 0x000fe2000001160f */
[----:B------:R-:W-:Y:S01]  /*0eb0*/  STS [R21+0x40], R34 ;  /* 0x0000402215007388 */ /* 0x000fe20000000800 */
[----:B------:R-:W-:Y:S02]  /*0ec0*/  FSETP.GEU.AND P4, PT, R2, RZ, PT ;  /* 0x000000ff0200720b */ /* 0x000fe40003f8e000 */
[----:B------:R-:W-:Y:S01]  /*0ed0*/  LEA.HI.SX32 R15, R15, R26, 0x1a ;  /* 0x0000001a0f0f7211 */ /* 0x000fe200078fd2ff */
[----:B------:R0:W-:Y:S01]  /*0ee0*/  STS [R24+0x140], R25 ;  /* 0x0001401918007388 */ /* 0x0001e20000000800 */
[----:B------:R-:W-:Y:S02]  /*0ef0*/  FSETP.GEU.AND P5, PT, R22, RZ, PT ;  /* 0x000000ff1600720b */ /* 0x000fe40003fae000 */
[----:B------:R-:W-:-:S02]  /*0f00*/  FSEL R2, R2, RZ, P4 ;  /* 0x000000ff02027208 */ /* 0x000fc40002000000 */
[----:B------:R-:W-:Y:S02]  /*0f10*/  FSETP.GEU.AND P4, PT, R16, RZ, PT ;  /* 0x000000ff1000720b */ /* 0x000fe40003f8e000 */
[----:B------:R-:W-:Y:S01]  /*0f20*/  ISETP.LT.AND P3, PT, R12, 0x480, !P0 ;  /* 0x000004800c00780c */ /* 0x000fe20004761270 */
[----:B0-----:R-:W-:-:S04]  /*0f30*/  IMAD R25, R15, -0x120, R12 ;  /* 0xfffffee00f197824 */ /* 0x001fc800078e020c */
[----:B------:R-:W-:Y:S01]  /*0f40*/  IMAD R12, R25, 0x3c1, R0 ;  /* 0x000003c1190c7824 */ /* 0x000fe200078e0200 */
[----:B------:R-:W-:Y:S02]  /*0f50*/  FSEL R25, R22, RZ, P5 ;  /* 0x000000ff16197208 */ /* 0x000fe40002800000 */
[----:B------:R-:W-:Y:S02]  /*0f60*/  FSETP.GEU.AND P5, PT, R30, RZ, PT ;  /* 0x000000ff1e00720b */ /* 0x000fe40003fae000 */
[----:B------:R-:W-:Y:S02]  /*0f70*/  FSEL R22, R16, RZ, P4 ;  /* 0x000000ff10167208 */ /* 0x000fe40002000000 */
[----:B------:R-:W-:Y:S01]  /*0f80*/  FSETP.GEU.AND P4, PT, R4, RZ, PT ;  /* 0x000000ff0400720b */ /* 0x000fe20003f8e000 */
[----:B------:R-:W-:Y:S01]  /*0f90*/  STS [R17+0x240], R32 ;  /* 0x0002402011007388 */ /* 0x000fe20000000800 */
[----:B------:R-:W-:Y:S01]  /*0fa0*/  FSEL R27, R30, RZ, P5 ;  /* 0x000000ff1e1b7208 */ /* 0x000fe20002800000 */
[----:B------:R-:W-:Y:S01]  /*0fb0*/  IMAD R15, R15, 0x1e8020, R12 ;  /* 0x001e80200f0f7824 */ /* 0x000fe200078e020c */
[----:B------:R-:W-:Y:S01]  /*0fc0*/  FSEL R30, R4, RZ, P4 ;  /* 0x000000ff041e7208 */ /* 0x000fe20002000000 */
[----:B------:R0:W-:Y:S01]  /*0fd0*/  STS [R18+0x340], R25 ;  /* 0x0003401912007388 */ /* 0x0001e20000000800 */
[----:B------:R-:W-:-:S02]  /*0fe0*/  FSETP.GEU.AND P5, PT, R20, RZ, PT ;  /* 0x000000ff1400720b */ /* 0x000fc40003fae000 */
[C---:B------:R-:W-:Y:S01]  /*0ff0*/  LOP3.LUT R4, R28.reuse, 0x28, RZ, 0xfc, !PT ;  /* 0x000000281c047812 */ /* 0x040fe200078efcff */
[----:B------:R1:W-:Y:S01]  /*1000*/  STS [R21+0x80], R2 ;  /* 0x0000800215007388 */ /* 0x0003e20000000800 */
[----:B------:R-:W-:Y:S02]  /*1010*/  LOP3.LUT R12, R28, 0x24, RZ, 0xfc, !PT ;  /* 0x000000241c0c7812 */ /* 0x000fe400078efcff */
[----:B------:R-:W-:Y:S01]  /*1020*/  FSEL R29, R20, RZ, P5 ;  /* 0x000000ff141d7208 */ /* 0x000fe20002800000 */
[----:B------:R-:W-:Y:S01]  /*1030*/  STS [R24+0x180], R27 ;  /* 0x0001801b18007388 */ /* 0x000fe20000000800 */
[----:B------:R-:W-:Y:S01]  /*1040*/  FSETP.GEU.AND P5, PT, R10, RZ, PT ;  /* 0x000000ff0a00720b */ /* 0x000fe20003fae000 */
[----:B0-----:R-:W-:Y:S01]  /*1050*/  IMAD.HI R25, R4, 0x38e38e39, RZ ;  /* 0x38e38e3904197827 */ /* 0x001fe200078e02ff */
[----:B-1----:R-:W-:Y:S01]  /*1060*/  LOP3.LUT R2, R28, 0x18, RZ, 0xfc, !PT ;  /* 0x000000181c027812 */ /* 0x002fe200078efcff */
[----:B------:R0:W-:Y:S02]  /*1070*/  STS [R17+0x280], R22 ;  /* 0x0002801611007388 */ /* 0x0001e40000000800 */
[----:B------:R-:W-:Y:S01]  /*1080*/  IMAD.HI R16, R12, 0x38e38e39, RZ ;  /* 0x38e38e390c107827 */ /* 0x000fe200078e02ff */
[----:B------:R-:W-:Y:S01]  /*1090*/  FSEL R31, R10, RZ, P5 ;  /* 0x000000ff0a1f7208 */ /* 0x000fe20002800000 */
[----:B------:R1:W-:Y:S01]  /*10a0*/  STS [R18+0x380], R29 ;  /* 0x0003801d12007388 */ /* 0x0003e20000000800 */
[----:B------:R-:W-:Y:S01]  /*10b0*/  SHF.R.U32.HI R10, RZ, 0x1f, R25 ;  /* 0x0000001fff0a7819 */ /* 0x000fe20000011619 */
[----:B0-----:R-:W-:Y:S01]  /*10c0*/  IMAD.HI R22, R2, 0x38e38e39, RZ ;  /* 0x38e38e3902167827 */ /* 0x001fe200078e02ff */
[----:B------:R-:W-:-:S02]  /*10d0*/  SHF.R.U32.HI R27, RZ, 0x1f, R16 ;  /* 0x0000001fff1b7819 */ /* 0x000fc40000011610 */
[----:B------:R-:W-:Y:S02]  /*10e0*/  FSETP.GEU.AND P4, PT, R23, RZ, PT ;  /* 0x000000ff1700720b */ /* 0x000fe40003f8e000 */
[----:B-1----:R-:W-:Y:S01]  /*10f0*/  SHF.R.U32.HI R29, RZ, 0x1f, R22 ;  /* 0x0000001fff1d7819 */ /* 0x002fe20000011616 */
[----:B------:R0:W-:Y:S01]  /*1100*/  STS [R21+0xc0], R30 ;  /* 0x0000c01e15007388 */ /* 0x0001e20000000800 */
[----:B------:R-:W-:Y:S02]  /*1110*/  LEA.HI.SX32 R25, R25, R10, 0x1a ;  /* 0x0000000a19197211 */ /* 0x000fe400078fd2ff */
[----:B------:R-:W-:Y:S02]  /*1120*/  FSEL R10, R23, RZ, P4 ;  /* 0x000000ff170a7208 */ /* 0x000fe40002000000 */
[----:B------:R-:W-:Y:S02]  /*1130*/  FSETP.GEU.AND P4, PT, R14, RZ, PT ;  /* 0x000000ff0e00720b */ /* 0x000fe40003f8e000 */
[----:B0-----:R-:W-:-:S02]  /*1140*/  LEA.HI.SX32 R21, R16, R27, 0x1a ;  /* 0x0000001b10157211 */ /* 0x001fc400078fd2ff */
[----:B------:R-:W-:Y:S02]  /*1150*/  LEA.HI.SX32 R27, R22, R29, 0x1a ;  /* 0x0000001d161b7211 */ /* 0x000fe400078fd2ff */
[----:B------:R-:W-:Y:S02]  /*1160*/  LOP3.LUT R22, R28, 0x10, RZ, 0xfc, !PT ;  /* 0x000000101c167812 */ /* 0x000fe400078efcff */
[----:B------:R-:W-:Y:S02]  /*1170*/  FSEL R35, R14, RZ, P4 ;  /* 0x000000ff0e237208 */ /* 0x000fe40002000000 */
[----:B------:R-:W-:Y:S01]  /*1180*/  LOP3.LUT R14, R28, 0xc, RZ, 0xfc, !PT ;  /* 0x0000000c1c0e7812 */ /* 0x000fe200078efcff */
[----:B------:R-:W-:Y:S01]  /*1190*/  IMAD.HI R29, R22, 0x38e38e39, RZ ;  /* 0x38e38e39161d7827 */ /* 0x000fe200078e02ff */
[----:B------:R0:W-:Y:S01]  /*11a0*/  STS [R24+0x1c0], R31 ;  /* 0x0001c01f18007388 */ /* 0x0001e20000000800 */
[----:B------:R-:W-:Y:S02]  /*11b0*/  ISETP.LT.AND P4, PT, R2, 0x480, !P0 ;  /* 0x000004800200780c */ /* 0x000fe40004781270 */
[----:B------:R-:W-:Y:S01]  /*11c0*/  IMAD R33, R27, -0x120, R2 ;  /* 0xfffffee01b217824 */ /* 0x000fe200078e0202 */
[----:B------:R-:W-:Y:S01]  /*11d0*/  SHF.R.U32.HI R2, RZ, 0x1f, R29 ;  /* 0x0000001fff027819 */ /* 0x000fe2000001161d */
[----:B0-----:R-:W-:Y:S01]  /*11e0*/  IMAD.HI R31, R14, 0x38e38e39, RZ ;  /* 0x38e38e390e1f7827 */ /* 0x001fe200078e02ff */
[----:B------:R-:W-:-:S02]  /*11f0*/  LOP3.LUT R24, R28, 0x8, RZ, 0xfc, !PT ;  /* 0x000000081c187812 */ /* 0x000fc400078efcff */
[----:B------:R-:W-:Y:S01]  /*1200*/  LEA.HI.SX32 R29, R29, R2, 0x1a ;  /* 0x000000021d1d7211 */ /* 0x000fe200078fd2ff */
[----:B------:R-:W-:Y:S01]  /*1210*/  IMAD R16, R33, 0x3c1, R0 ;  /* 0x000003c121107824 */ /* 0x000fe200078e0200 */
[----:B------:R-:W-:Y:S01]  /*1220*/  SHF.R.U32.HI R2, RZ, 0x1f, R31 ;  /* 0x0000001fff027819 */ /* 0x000fe2000001161f */
[----:B------:R-:W-:Y:S01]  /*1230*/  IMAD.HI R33, R24, 0x38e38e39, RZ ;  /* 0x38e38e3918217827 */ /* 0x000fe200078e02ff */
[----:B------:R0:W-:Y:S02]  /*1240*/  STS [R17+0x2c0], R10 ;  /* 0x0002c00a11007388 */ /* 0x0001e40000000800 */
[----:B------:R-:W-:Y:S02]  /*1250*/  LEA.HI.SX32 R31, R31, R2, 0x1a ;  /* 0x000000021f1f7211 */ /* 0x000fe400078fd2ff */
[----:B------:R-:W-:Y:S02]  /*1260*/  LOP3.LUT R2, R28, 0x4, RZ, 0xfc, !PT ;  /* 0x000000041c027812 */ /* 0x000fe400078efcff */
[----:B0-----:R-:W-:-:S04]  /*1270*/  SHF.R.U32.HI R10, RZ, 0x1f, R33 ;  /* 0x0000001fff0a7819 */ /* 0x001fc80000011621 */
[----:B------:R-:W-:Y:S01]  /*1280*/  LEA.HI.SX32 R33, R33, R10, 0x1a ;  /* 0x0000000a21217211 */ /* 0x000fe200078fd2ff */
[----:B------:R-:W-:-:S05]  /*1290*/  IMAD.HI R10, R2, 0x38e38e39, RZ ;  /* 0x38e38e39020a7827 */ /* 0x000fca00078e02ff */
[----:B------:R-:W-:-:S04]  /*12a0*/  SHF.R.U32.HI R17, RZ, 0x1f, R10 ;  /* 0x0000001fff117819 */ /* 0x000fc8000001160a */
[----:B------:R-:W-:Y:S01]  /*12b0*/  LEA.HI.SX32 R17, R10, R17, 0x1a ;  /* 0x000000110a117211 */ /* 0x000fe200078fd2ff */
[----:B------:R0:W-:Y:S01]  /*12c0*/  STS [R18+0x3c0], R35 ;  /* 0x0003c02312007388 */ /* 0x0001e20000000800 */
[----:B------:R-:W-:Y:S01]  /*12d0*/  BAR.SYNC.DEFER_BLOCKING 0x0 ;  /* 0x0000000000007b1d */ /* 0x000fe20000010000 */
[----:B------:R-:W-:Y:S02]  /*12e0*/  ISETP.LT.AND P5, PT, R2, 0x480, !P0 ;  /* 0x000004800200780c */ /* 0x000fe400047a1270 */
[----:B0-----:R-:W-:-:S04]  /*12f0*/  IMAD R35, R17, -0x120, R2 ;  /* 0xfffffee011237824 */ /* 0x001fc800078e0202 */
[----:B------:R-:W-:-:S04]  /*1300*/  IMAD R2, R35, 0x3c1, R0 ;  /* 0x000003c123027824 */ /* 0x000fc800078e0200 */
[----:B------:R-:W-:Y:S02]  /*1310*/  IMAD R35, R17, 0x1e8020, R2 ;  /* 0x001e802011237824 */ /* 0x000fe400078e0202 */
[----:B------:R-:W-:-:S05]  /*1320*/  IMAD.HI R2, R28, 0x38e38e39, RZ ;  /* 0x38e38e391c027827 */ /* 0x000fca00078e02ff */
[----:B------:R-:W-:-:S04]  /*1330*/  SHF.R.U32.HI R17, RZ, 0x1f, R2 ;  /* 0x0000001fff117819 */ /* 0x000fc80000011602 */
[----:B------:R-:W-:-:S05]  /*1340*/  LEA.HI.SX32 R17, R2, R17, 0x1a ;  /* 0x0000001102117211 */ /* 0x000fca00078fd2ff */
[----:B------:R-:W-:-:S04]  /*1350*/  IMAD R37, R17, -0x120, R28 ;  /* 0xfffffee011257824 */ /* 0x000fc800078e021c */
[----:B------:R-:W-:-:S04]  /*1360*/  IMAD R2, R37, 0x3c1, R0 ;  /* 0x000003c125027824 */ /* 0x000fc800078e0200 */
[----:B------:R-:W-:Y:S01]  /*1370*/  IMAD R17, R17, 0x1e8020, R2 ;  /* 0x001e802011117824 */ /* 0x000fe200078e0202 */
[----:B------:R-:W-:-:S04]  /*1380*/  SHF.R.U32.HI R2, RZ, 0x4, R3 ;  /* 0x00000004ff027819 */ /* 0x000fc80000011603 */
[----:B------:R-:W-:Y:S02]  /*1390*/  LOP3.LUT R2, R2, 0xc, RZ, 0xc0, !PT ;  /* 0x0000000c02027812 */ /* 0x000fe400078ec0ff */
[----:B------:R-:W-:-:S03]  /*13a0*/  LOP3.LUT R10, R3, 0xff, RZ, 0xc0, !PT ;  /* 0x000000ff030a7812 */ /* 0x000fc600078ec0ff */
[----:B------:R-:W-:-:S04]  /*13b0*/  VIADD R3, R2, UR4 ;  /* 0x0000000402037c36 */ /* 0x000fc80008000000 */
[----:B------:R-:W-:Y:S02]  /*13c0*/  IMAD R18, R10, 0x4, R3 ;  /* 0x000000040a127824 */ /* 0x000fe400078e0203 */
[----:B------:R-:W0:Y:S03]  /*13d0*/  LDC.64 R2, c[0x0][0x238] ;  /* 0x00008e00ff027b82 */ /* 0x000e260000000a00 */
[----:B------:R-:W1:Y:S01]  /*13e0*/  LDS R37, [R18] ;  /* 0x0000000012257984 */ /* 0x000e620000000800 */
[----:B------:R-:W-:Y:S01]  /*13f0*/  IMAD R27, R27, 0x1e8020, R16 ;  /* 0x001e80201b1b7824 */ /* 0x000fe200078e0210 */
[----:B------:R-:W-:-:S05]  /*1400*/  LOP3.LUT R20, R28, 0x14, RZ, 0xfc, !PT ;  /* 0x000000141c147812 */ /* 0x000fca00078efcff */
[----:B------:R-:W-:-:S04]  /*1410*/  IMAD.HI R26, R20, 0x38e38e39, RZ ;  /* 0x38e38e39141a7827 */ /* 0x000fc800078e02ff */
[----:B0-----:R-:W-:Y:S01]  /*1420*/  IMAD.WIDE R16, R17, 0x4, R2 ;  /* 0x0000000411107825 */ /* 0x001fe200078e0202 */
[----:B------:R-:W-:-:S04]  /*1430*/  SHF.R.U32.HI R23, RZ, 0x1f, R26 ;  /* 0x0000001fff177819 */ /* 0x000fc8000001161a */
[----:B-1----:R0:W-:Y:S01]  /*1440*/  @P6 STG.E desc[UR6][R16.64], R37 ;  /* 0x0000002510006986 */ /* 0x0021e2000c101906 */
[----:B------:R-:W-:Y:S02]  /*1450*/  ISETP.NE.AND P6, PT, R19, RZ, PT ;  /* 0x000000ff1300720c */ /* 0x000fe40003fc5270 */
[----:B------:R-:W-:-:S04]  /*1460*/  LOP3.LUT R19, R10, 0x100, RZ, 0xfc, !PT ;  /* 0x000001000a137812 */ /* 0x000fc800078efcff */
[----:B------:R-:W-:-:S04]  /*1470*/  SHF.R.U32.HI R19, RZ, 0x4, R19 ;  /* 0x00000004ff137819 */ /* 0x000fc80000011613 */
[----:B------:R-:W-:Y:S02]  /*1480*/  LOP3.LUT R19, R19, 0x1c, RZ, 0xc0, !PT ;  /* 0x0000001c13137812 */ /* 0x000fe400078ec0ff */
[----:B------:R-:W-:-:S03]  /*1490*/  LEA.HI.SX32 R23, R26, R23, 0x1a ;  /* 0x000000171a177211 */ /* 0x000fc600078fd2ff */
[----:B------:R-:W-:-:S04]  /*14a0*/  VIADD R19, R19, UR4 ;  /* 0x0000000413137c36 */ /* 0x000fc80008000000 */
[----:B------:R-:W-:Y:S02]  /*14b0*/  IMAD R26, R10, 0x4, R19 ;  /* 0x000000040a1a7824 */ /* 0x000fe400078e0213 */
[----:B------:R-:W-:-:S04]  /*14c0*/  IMAD.WIDE R18, R35, 0x4, R2 ;  /* 0x0000000423127825 */ /* 0x000fc800078e0202 */
[----:B------:R-:W-:Y:S01]  /*14d0*/  IMAD R35, R33, -0x120, R24 ;  /* 0xfffffee021237824 */ /* 0x000fe200078e0218 */
[----:B------:R-:W1:Y:S03]  /*14e0*/  LDS R26, [R26+0x400] ;  /* 0x000400001a1a7984 */ /* 0x000e660000000800 */
[----:B0-----:R-:W-:-:S04]  /*14f0*/  IMAD R16, R35, 0x3c1, R0 ;  /* 0x000003c123107824 */ /* 0x001fc800078e0200 */
[----:B------:R-:W-:Y:S01]  /*1500*/  IMAD R17, R33, 0x1e8020, R16 ;  /* 0x001e802021117824 */ /* 0x000fe200078e0210 */
[----:B------:R-:W-:-:S04]  /*1510*/  LOP3.LUT R16, R10, 0x200, RZ, 0xfc, !PT ;  /* 0x000002000a107812 */ /* 0x000fc800078efcff */
[----:B------:R-:W-:-:S04]  /*1520*/  SHF.R.U32.HI R16, RZ, 0x4, R16 ;  /* 0x00000004ff107819 */ /* 0x000fc80000011610 */
[----:B------:R-:W-:-:S05]  /*1530*/  LOP3.LUT R16, R16, 0x2c, RZ, 0xc0, !PT ;  /* 0x0000002c10107812 */ /* 0x000fca00078ec0ff */
[----:B------:R-:W-:-:S04]  /*1540*/  VIADD R33, R16, UR4 ;  /* 0x0000000410217c36 */ /* 0x000fc80008000000 */
[----:B------:R-:W-:-:S06]  /*1550*/  IMAD R33, R10, 0x4, R33 ;  /* 0x000000040a217824 */ /* 0x000fcc00078e0221 */
[----:B------:R-:W0:Y:S04]  /*1560*/  LDS R33, [R33+0x800] ;  /* 0x0008000021217984 */ /* 0x000e280000000800 */
[----:B-1----:R1:W-:Y:S01]  /*1570*/  @P5 STG.E desc[UR6][R18.64], R26 ;  /* 0x0000001a12005986 */ /* 0x0023e2000c101906 */
[----:B------:R-:W-:Y:S01]  /*1580*/  ISETP.LT.AND P5, PT, R24, 0x480, !P0 ;  /* 0x000004801800780c */ /* 0x000fe200047a1270 */
[----:B------:R-:W-:-:S04]  /*1590*/  IMAD.WIDE R16, R17, 0x4, R2 ;  /* 0x0000000411107825 */ /* 0x000fc800078e0202 */
[----:B-1----:R-:W-:-:S08]  /*15a0*/  IMAD R19, R31, -0x120, R14 ;  /* 0xfffffee01f137824 */ /* 0x002fd000078e020e */
[----:B0-----:R-:W-:Y:S01]  /*15b0*/  @P5 STG.E desc[UR6][R16.64], R33 ;  /* 0x0000002110005986 */ /* 0x001fe2000c101906 */
[----:B------:R-:W-:Y:S01]  /*15c0*/  ISETP.LT.AND P5, PT, R14, 0x480, !P0 ;  /* 0x000004800e00780c */ /* 0x000fe200047a1270 */
[----:B------:R-:W-:-:S04]  /*15d0*/  IMAD R14, R19, 0x3c1, R0 ;  /* 0x000003c1130e7824 */ /* 0x000fc800078e0200 */
[----:B------:R-:W-:Y:S01]  /*15e0*/  IMAD R31, R31, 0x1e8020, R14 ;  /* 0x001e80201f1f7824 */ /* 0x000fe200078e020e */
[----:B------:R-:W-:-:S04]  /*15f0*/  LOP3.LUT R14, R10, 0x300, RZ, 0xfc, !PT ;  /* 0x000003000a0e7812 */ /* 0x000fc800078efcff */
[----:B------:R-:W-:-:S04]  /*1600*/  SHF.R.U32.HI R14, RZ, 0x4, R14 ;  /* 0x00000004ff0e7819 */ /* 0x000fc8000001160e */
[----:B------:R-:W-:-:S05]  /*1610*/  LOP3.LUT R14, R14, 0x3c, RZ, 0xc0, !PT ;  /* 0x0000003c0e0e7812 */ /* 0x000fca00078ec0ff */
[----:B------:R-:W-:-:S04]  /*1620*/  VIADD R19, R14, UR4 ;  /* 0x000000040e137c36 */ /* 0x000fc80008000000 */
[----:B------:R-:W-:Y:S02]  /*1630*/  IMAD R18, R10, 0x4, R19 ;  /* 0x000000040a127824 */ /* 0x000fe400078e0213 */
[----:B------:R-:W-:-:S03]  /*1640*/  IMAD R19, R29, -0x120, R22 ;  /* 0xfffffee01d137824 */ /* 0x000fc600078e0216 */
[----:B------:R0:W1:Y:S01]  /*1650*/  LDS R35, [R18+0xc00] ;  /* 0x000c000012237984 */ /* 0x0000620000000800 */
[----:B------:R-:W-:-:S04]  /*1660*/  IMAD R14, R19, 0x3c1, R0 ;  /* 0x000003c1130e7824 */ /* 0x000fc800078e0200 */
[----:B------:R-:W-:Y:S01]  /*1670*/  IMAD R29, R29, 0x1e8020, R14 ;  /* 0x001e80201d1d7824 */ /* 0x000fe200078e020e */
[----:B------:R-:W-:-:S04]  /*1680*/  LOP3.LUT R14, R10, 0x400, RZ, 0xfc, !PT ;  /* 0x000004000a0e7812 */ /* 0x000fc800078efcff */
[----:B------:R-:W-:-:S04]  /*1690*/  SHF.R.U32.HI R14, RZ, 0x4, R14 ;  /* 0x00000004ff0e7819 */ /* 0x000fc8000001160e */
[----:B------:R-:W-:-:S05]  /*16a0*/  LOP3.LUT R14, R14, 0x4c, RZ, 0xc0, !PT ;  /* 0x0000004c0e0e7812 */ /* 0x000fca00078ec0ff */
[----:B------:R-:W-:-:S04]  /*16b0*/  VIADD R19, R14, UR4 ;  /* 0x000000040e137c36 */ /* 0x000fc80008000000 */
[----:B0-----:R-:W-:Y:S02]  /*16c0*/  IMAD R18, R10, 0x4, R19 ;  /* 0x000000040a127824 */ /* 0x001fe400078e0213 */
[----:B------:R-:W-:-:S03]  /*16d0*/  IMAD.WIDE R16, R31, 0x4, R2 ;  /* 0x000000041f107825 */ /* 0x000fc600078e0202 */
[----:B------:R-:W0:Y:S01]  /*16e0*/  LDS R31, [R18+0x1000] ;  /* 0x00100000121f7984 */ /* 0x000e220000000800 */
[----:B------:R-:W-:-:S04]  /*16f0*/  IMAD R19, R23, -0x120, R20 ;  /* 0xfffffee017137824 */ /* 0x000fc800078e0214 */
[----:B------:R-:W-:Y:S01]  /*1700*/  IMAD R14, R19, 0x3c1, R0 ;  /* 0x000003c1130e7824 */ /* 0x000fe200078e0200 */
[----:B-1----:R1:W-:Y:S01]  /*1710*/  @P5 STG.E desc[UR6][R16.64], R35 ;  /* 0x0000002310005986 */ /* 0x0023e2000c101906 */
[----:B------:R-:W-:Y:S02]  /*1720*/  ISETP.LT.AND P5, PT, R22, 0x480, !P0 ;  /* 0x000004801600780c */ /* 0x000fe400047a1270 */
[----:B------:R-:W-:Y:S01]  /*1730*/  IMAD R23, R23, 0x1e8020, R14 ;  /* 0x001e802017177824 */ /* 0x000fe200078e020e */
[C---:B------:R-:W-:Y:S02]  /*1740*/  LOP3.LUT R14, R10.reuse, 0x500, RZ, 0xfc, !PT ;  /* 0x000005000a0e7812 */ /* 0x040fe400078efcff */
[----:B------:R-:W-:Y:S02]  /*1750*/  LOP3.LUT R19, R10, 0x600, RZ, 0xfc, !PT ;  /* 0x000006000a137812 */ /* 0x000fe400078efcff */
[----:B------:R-:W-:Y:S01]  /*1760*/  SHF.R.U32.HI R14, RZ, 0x4, R14 ;  /* 0x00000004ff0e7819 */ /* 0x000fe2000001160e */
[----:B-1----:R-:W-:-:S03]  /*1770*/  IMAD.WIDE R16, R29, 0x4, R2 ;  /* 0x000000041d107825 */ /* 0x002fc600078e0202 */
[----:B------:R-:W-:Y:S02]  /*1780*/  LOP3.LUT R14, R14, 0x5c, RZ, 0xc0, !PT ;  /* 0x0000005c0e0e7812 */ /* 0x000fe400078ec0ff */
[----:B------:R-:W-:-:S04]  /*1790*/  SHF.R.U32.HI R19, RZ, 0x4, R19 ;  /* 0x00000004ff137819 */ /* 0x000fc80000011613 */
[----:B------:R-:W-:Y:S01]  /*17a0*/  LOP3.LUT R19, R19, 0x6c, RZ, 0xc0, !PT ;  /* 0x0000006c13137812 */ /* 0x000fe200078ec0ff */
[----:B0-----:R0:W-:Y:S01]  /*17b0*/  @P5 STG.E desc[UR6][R16.64], R31 ;  /* 0x0000001f10005986 */ /* 0x0011e2000c101906 */
[----:B------:R-:W-:Y:S02]  /*17c0*/  ISETP.LT.AND P5, PT, R20, 0x480, !P0 ;  /* 0x000004801400780c */ /* 0x000fe400047a1270 */
[----:B------:R-:W-:-:S04]  /*17d0*/  LOP3.LUT R20, R10, 0x700, RZ, 0xfc, !PT ;  /* 0x000007000a147812 */ /* 0x000fc800078efcff */
[----:B------:R-:W-:Y:S02]  /*17e0*/  SHF.R.U32.HI R20, RZ, 0x4, R20 ;  /* 0x00000004ff147819 */ /* 0x000fe40000011614 */
[----:B0-----:R-:W-:Y:S01]  /*17f0*/  IADD3 R17, R14, UR4, RZ ;  /* 0x000000040e117c10 */ /* 0x001fe2000fffe0ff */
[----:B------:R-:W-:Y:S01]  /*1800*/  VIADD R19, R19, UR4 ;  /* 0x0000000413137c36 */ /* 0x000fe20008000000 */
[----:B------:R-:W-:-:S03]  /*1810*/  LOP3.LUT R14, R20, 0x7c, RZ, 0xc0, !PT ;  /* 0x0000007c140e7812 */ /* 0x000fc600078ec0ff */
[----:B------:R-:W-:Y:S02]  /*1820*/  IMAD R20, R10, 0x4, R17 ;  /* 0x000000040a147824 */ /* 0x000fe400078e0211 */
[----:B------:R-:W-:Y:S02]  /*1830*/  VIADD R17, R14, UR4 ;  /* 0x000000040e117c36 */ /* 0x000fe40008000000 */
[C---:B------:R-:W-:Y:S01]  /*1840*/  IMAD R22, R10.reuse, 0x4, R19 ;  /* 0x000000040a167824 */ /* 0x040fe200078e0213 */
[----:B------:R0:W1:Y:S01]  /*1850*/  LDS R29, [R20+0x1400] ;  /* 0x00140000141d7984 */ /* 0x0000620000000800 */
[----:B------:R-:W-:-:S03]  /*1860*/  IMAD R24, R10, 0x4, R17 ;  /* 0x000000040a187824 */ /* 0x000fc600078e0211 */
[----:B------:R2:W3:Y:S04]  /*1870*/  LDS R31, [R22+0x1800] ;  /* 0x00180000161f7984 */ /* 0x0004e80000000800 */
[----:B------:R4:W5:Y:S01]  /*1880*/  LDS R33, [R24+0x1c00] ;  /* 0x001c000018217984 */ /* 0x0009620000000800 */
[----:B------:R-:W-:Y:S01]  /*1890*/  LOP3.LUT R14, R10, 0x800, RZ, 0xfc, !PT ;  /* 0x000008000a0e7812 */ /* 0x000fe200078efcff */
[----:B------:R-:W-:-:S03]  /*18a0*/  IMAD.WIDE R16, R23, 0x4, R2 ;  /* 0x0000000417107825 */ /* 0x000fc600078e0202 */
[----:B------:R-:W-:-:S04]  /*18b0*/  SHF.R.U32.HI R23, RZ, 0x4, R14 ;  /* 0x00000004ff177819 */ /* 0x000fc8000001160e */
[----:B------:R-:W-:Y:S01]  /*18c0*/  LOP3.LUT R23, R23, 0x8c, RZ, 0xc0, !PT ;  /* 0x0000008c17177812 */ /* 0x000fe200078ec0ff */
[--C-:B------:R-:W-:Y:S01]  /*18d0*/  IMAD.WIDE R18, R27, 0x4, R2.reuse ;  /* 0x000000041b127825 */ /* 0x100fe200078e0202 */
[C---:B0-----:R-:W-:Y:S02]  /*18e0*/  LOP3.LUT R20, R10.reuse, 0x900, RZ, 0xfc, !PT ;  /* 0x000009000a147812 */ /* 0x041fe400078efcff */
[C---:B--2---:R-:W-:Y:S01]  /*18f0*/  LOP3.LUT R22, R10.reuse, 0xa00, RZ, 0xfc, !PT ;  /* 0x00000a000a167812 */ /* 0x044fe200078efcff */
[----:B------:R-:W-:Y:S01]  /*1900*/  VIADD R23, R23, UR4 ;  /* 0x0000000417177c36 */ /* 0x000fe20008000000 */
[C---:B----4-:R-:W-:Y:S01]  /*1910*/  LOP3.LUT R24, R10.reuse, 0xb00, RZ, 0xfc, !PT ;  /* 0x00000b000a187812 */ /* 0x050fe200078efcff */
[----:B------:R-:W-:Y:S01]  /*1920*/  IMAD.WIDE R14, R15, 0x4, R2 ;  /* 0x000000040f0e7825 */ /* 0x000fe200078e0202 */
[C---:B------:R-:W-:Y:S02]  /*1930*/  LOP3.LUT R26, R10.reuse, 0xe00, RZ, 0xfc, !PT ;  /* 0x00000e000a1a7812 */ /* 0x040fe400078efcff */
[----:B------:R-:W-:Y:S01]  /*1940*/  SHF.R.U32.HI R20, RZ, 0x4, R20 ;  /* 0x00000004ff147819 */ /* 0x000fe20000011614 */
[----:B------:R-:W-:Y:S01]  /*1950*/  IMAD R23, R10, 0x4, R23 ;  /* 0x000000040a177824 */ /* 0x000fe200078e0217 */
[----:B------:R-:W-:-:S02]  /*1960*/  SHF.R.U32.HI R22, RZ, 0x4, R22 ;  /* 0x00000004ff167819 */ /* 0x000fc40000011616 */
[----:B------:R-:W-:Y:S02]  /*1970*/  SHF.R.U32.HI R24, RZ, 0x4, R24 ;  /* 0x00000004ff187819 */ /* 0x000fe40000011618 */
[----:B------:R-:W-:Y:S01]  /*1980*/  SHF.R.U32.HI R26, RZ, 0x4, R26 ;  /* 0x00000004ff1a7819 */ /* 0x000fe2000001161a */
[----:B------:R-:W0:Y:S04]  /*1990*/  LDS R27, [R23+0x2000] ;  /* 0x00200000171b7984 */ /* 0x000e280000000800 */
[----:B-1----:R1:W-:Y:S01]  /*19a0*/  @P5 STG.E desc[UR6][R16.64], R29 ;  /* 0x0000001d10005986 */ /* 0x0023e2000c101906 */
[----:B------:R-:W-:-:S03]  /*19b0*/  LOP3.LUT R20, R20, 0x9c, RZ, 0xc0, !PT ;  /* 0x0000009c14147812 */ /* 0x000fc600078ec0ff */
[----:B---3--:R2:W-:Y:S01]  /*19c0*/  @P4 STG.E desc[UR6][R18.64], R31 ;  /* 0x0000001f12004986 */ /* 0x0085e2000c101906 */
[----:B------:R-:W-:Y:S02]  /*19d0*/  LOP3.LUT R22, R22, 0xac, RZ, 0xc0, !PT ;  /* 0x000000ac16167812 */ /* 0x000fe400078ec0ff */
[C---:B-1----:R-:W-:Y:S02]  /*19e0*/  LOP3.LUT R16, R10.reuse, 0xc00, RZ, 0xfc, !PT ;  /* 0x00000c000a107812 */ /* 0x042fe400078efcff */
[C---:B------:R-:W-:Y:S02]  /*19f0*/  LOP3.LUT R17, R10.reuse, 0xd00, RZ, 0xfc, !PT ;  /* 0x00000d000a117812 */ /* 0x040fe400078efcff */
[----:B--2---:R-:W-:Y:S02]  /*1a00*/  LOP3.LUT R18, R10, 0xf00, RZ, 0xfc, !PT ;  /* 0x00000f000a127812 */ /* 0x004fe400078efcff */
[----:B------:R-:W-:Y:S02]  /*1a10*/  SHF.R.U32.HI R16, RZ, 0x4, R16 ;  /* 0x00000004ff107819 */ /* 0x000fe40000011610 */
[----:B------:R-:W-:Y:S01]  /*1a20*/  SHF.R.U32.HI R17, RZ, 0x4, R17 ;  /* 0x00000004ff117819 */ /* 0x000fe20000011611 */
[----:B-----5:R1:W-:Y:S01]  /*1a30*/  @P3 STG.E desc[UR6][R14.64], R33 ;  /* 0x000000210e003986 */ /* 0x0203e2000c101906 */
[----:B------:R-:W-:-:S02]  /*1a40*/  LOP3.LUT R24, R24, 0xbc, RZ, 0xc0, !PT ;  /* 0x000000bc18187812 */ /* 0x000fc400078ec0ff */
[----:B------:R-:W-:Y:S02]  /*1a50*/  LOP3.LUT R16, R16, 0xcc, RZ, 0xc0, !PT ;  /* 0x000000cc10107812 */ /* 0x000fe400078ec0ff */
[----:B------:R-:W-:Y:S01]  /*1a60*/  LOP3.LUT R26, R26, 0xec, RZ, 0xc0, !PT ;  /* 0x000000ec1a1a7812 */ /* 0x000fe200078ec0ff */
[----:B------:R-:W-:Y:S01]  /*1a70*/  VIADD R19, R24, UR4 ;  /* 0x0000000418137c36 */ /* 0x000fe20008000000 */
[----:B------:R-:W-:Y:S02]  /*1a80*/  IADD3 R29, R16, UR4, RZ ;  /* 0x00000004101d7c10 */ /* 0x000fe4000fffe0ff */
[----:B-1----:R-:W-:Y:S02]  /*1a90*/  SHF.R.U32.HI R14, RZ, 0x4, R18 ;  /* 0x00000004ff0e7819 */ /* 0x002fe40000011612 */
[----:B------:R-:W-:Y:S01]  /*1aa0*/  LOP3.LUT R18, R17, 0xdc, RZ, 0xc0, !PT ;  /* 0x000000dc11127812 */ /* 0x000fe200078ec0ff */
[----:B------:R-:W-:Y:S02]  /*1ab0*/  VIADD R15, R20, UR4 ;  /* 0x00000004140f7c36 */ /* 0x000fe40008000000 */
[----:B------:R-:W-:-:S02]  /*1ac0*/  VIADD R17, R22, UR4 ;  /* 0x0000000416117c36 */ /* 0x000fc40008000000 */
[----:B------:R-:W-:Y:S02]  /*1ad0*/  VIADD R31, R18, UR4 ;  /* 0x00000004121f7c36 */ /* 0x000fe40008000000 */
[----:B------:R-:W-:Y:S02]  /*1ae0*/  IMAD R15, R10, 0x4, R15 ;  /* 0x000000040a0f7824 */ /* 0x000fe400078e020f */
[----:B------:R-:W-:Y:S02]  /*1af0*/  VIADD R33, R26, UR4 ;  /* 0x000000041a217c36 */ /* 0x000fe40008000000 */
[C---:B------:R-:W-:Y:S01]  /*1b00*/  IMAD R20, R10.reuse, 0x4, R17 ;  /* 0x000000040a147824 */ /* 0x040fe200078e0211 */
[----:B------:R1:W2:Y:S01]  /*1b10*/  LDS R23, [R15+0x2400] ;  /* 0x002400000f177984 */ /* 0x0002a20000000800 */
[C---:B------:R-:W-:Y:S02]  /*1b20*/  IMAD R19, R10.reuse, 0x4, R19 ;  /* 0x000000040a137824 */ /* 0x040fe400078e0213 */
[----:B------:R-:W-:-:S02]  /*1b30*/  IMAD R18, R10, 0x4, R29 ;  /* 0x000000040a127824 */ /* 0x000fc400078e021d */
[C---:B------:R-:W-:Y:S01]  /*1b40*/  IMAD R17, R10.reuse, 0x4, R31 ;  /* 0x000000040a117824 */ /* 0x040fe200078e021f */
[----:B------:R-:W3:Y:S01]  /*1b50*/  LDS R20, [R20+0x2800] ;  /* 0x0028000014147984 */ /* 0x000ee20000000800 */
[----:B------:R-:W-:-:S03]  /*1b60*/  IMAD R16, R10, 0x4, R33 ;  /* 0x000000040a107824 */ /* 0x000fc600078e0221 */
[----:B------:R-:W4:Y:S04]  /*1b70*/  LDS R19, [R19+0x2c00] ;  /* 0x002c000013137984 */ /* 0x000f280000000800 */
[----:B------:R-:W5:Y:S04]  /*1b80*/  LDS R18, [R18+0x3000] ;  /* 0x0030000012127984 */ /* 0x000f680000000800 */
[----:B------:R-:W2:Y:S04]  /*1b90*/  LDS R17, [R17+0x3400] ;  /* 0x0034000011117984 */ /* 0x000ea80000000800 */
[----:B------:R-:W2:Y:S01]  /*1ba0*/  LDS R16, [R16+0x3800] ;  /* 0x0038000010107984 */ /* 0x000ea20000000800 */
[----:B------:R-:W-:-:S05]  /*1bb0*/  LOP3.LUT R14, R14, 0xfc, RZ, 0xc0, !PT ;  /* 0x000000fc0e0e7812 */ /* 0x000fca00078ec0ff */
[----:B------:R-:W-:Y:S02]  /*1bc0*/  VIADD R29, R14, UR4 ;  /* 0x000000040e1d7c36 */ /* 0x000fe40008000000 */
[----:B-1----:R-:W-:Y:S01]  /*1bd0*/  IMAD.WIDE R14, R9, 0x4, R2 ;  /* 0x00000004090e7825 */ /* 0x002fe200078e0202 */
[----:B------:R-:W-:-:S03]  /*1be0*/  ISETP.LT.AND P5, PT, R12, 0x480, !P0 ;  /* 0x000004800c00780c */ /* 0x000fc600047a1270 */
[----:B------:R-:W-:Y:S02]  /*1bf0*/  IMAD R9, R21, -0x120, R12 ;  /* 0xfffffee015097824 */ /* 0x000fe400078e020c */
[----:B------:R-:W-:Y:S02]  /*1c00*/  IMAD R10, R10, 0x4, R29 ;  /* 0x000000040a0a7824 */ /* 0x000fe400078e021d */
[----:B------:R-:W-:Y:S02]  /*1c10*/  IMAD R31, R25, -0x120, R4 ;  /* 0xfffffee0191f7824 */ /* 0x000fe400078e0204 */
[----:B------:R-:W-:Y:S02]  /*1c20*/  IMAD R12, R9, 0x3c1, R0 ;  /* 0x000003c1090c7824 */ /* 0x000fe400078e0200 */
[----:B------:R-:W-:Y:S01]  /*1c30*/  IMAD R29, R13, -0x120, R8 ;  /* 0xfffffee00d1d7824 */ /* 0x000fe200078e0208 */
[----:B0-----:R0:W-:Y:S01]  /*1c40*/  @P2 STG.E desc[UR6][R14.64], R27 ;  /* 0x0000001b0e002986 */ /* 0x0011e2000c101906 */
[----:B------:R-:W-:Y:S01]  /*1c50*/  IMAD R9, R11, -0x120, R6 ;  /* 0xfffffee00b097824 */ /* 0x000fe200078e0206 */
[----:B------:R-:W-:Y:S01]  /*1c60*/  ISETP.LT.AND P4, PT, R4, 0x480, !P0 ;  /* 0x000004800400780c */ /* 0x000fe20004781270 */
[----:B------:R-:W-:Y:S01]  /*1c70*/  IMAD R4, R31, 0x3c1, R0 ;  /* 0x000003c11f047824 */ /* 0x000fe200078e0200 */
[----:B------:R-:W-:Y:S01]  /*1c80*/  ISETP.LT.AND P2, PT, R6, 0x480, !P0 ;  /* 0x000004800600780c */ /* 0x000fe20004741270 */
[----:B------:R-:W-:Y:S01]  /*1c90*/  IMAD R21, R21, 0x1e8020, R12 ;  /* 0x001e802015157824 */ /* 0x000fe200078e020c */
[----:B------:R-:W-:Y:S01]  /*1ca0*/  ISETP.LT.AND P3, PT, R8, 0x480, !P0 ;  /* 0x000004800800780c */ /* 0x000fe20004761270 */
[--C-:B------:R-:W-:Y:S01]  /*1cb0*/  IMAD R6, R29, 0x3c1, R0.reuse ;  /* 0x000003c11d067824 */ /* 0x100fe200078e0200 */
[----:B------:R-:W-:Y:S01]  /*1cc0*/  LOP3.LUT R28, R28, 0x3c, RZ, 0xfc, !PT ;  /* 0x0000003c1c1c7812 */ /* 0x000fe200078efcff */
[----:B------:R-:W-:-:S02]  /*1cd0*/  IMAD R12, R9, 0x3c1, R0 ;  /* 0x000003c1090c7824 */ /* 0x000fc400078e0200 */
[----:B------:R-:W-:Y:S01]  /*1ce0*/  IMAD R25, R25, 0x1e8020, R4 ;  /* 0x001e802019197824 */ /* 0x000fe200078e0204 */
[----:B------:R-:W-:Y:S01]  /*1cf0*/  ISETP.LT.AND P0, PT, R28, 0x480, !P0 ;  /* 0x000004801c00780c */ /* 0x000fe20004701270 */
[----:B0-----:R-:W-:Y:S02]  /*1d00*/  IMAD R15, R13, 0x1e8020, R6 ;  /* 0x001e80200d0f7824 */ /* 0x001fe400078e0206 */
[----:B------:R-:W-:Y:S02]  /*1d10*/  IMAD R11, R11, 0x1e8020, R12 ;  /* 0x001e80200b0b7824 */ /* 0x000fe400078e020c */
[----:B------:R-:W-:-:S04]  /*1d20*/  IMAD.WIDE R8, R21, 0x4, R2 ;  /* 0x0000000415087825 */ /* 0x000fc800078e0202 */
[--C-:B------:R-:W-:Y:S01]  /*1d30*/  IMAD.WIDE R12, R25, 0x4, R2.reuse ;  /* 0x00000004190c7825 */ /* 0x100fe200078e0202 */
[----:B--2---:R0:W-:Y:S03]  /*1d40*/  @P5 STG.E desc[UR6][R8.64], R23 ;  /* 0x0000001708005986 */ /* 0x0041e6000c101906 */
[--C-:B------:R-:W-:Y:S01]  /*1d50*/  IMAD.WIDE R14, R15, 0x4, R2.reuse ;  /* 0x000000040f0e7825 */ /* 0x100fe200078e0202 */
[----:B---3--:R0:W-:Y:S03]  /*1d60*/  @P4 STG.E desc[UR6][R12.64], R20 ;  /* 0x000000140c004986 */ /* 0x0081e6000c101906 */
[--C-:B------:R-:W-:Y:S01]  /*1d70*/  IMAD.WIDE R24, R11, 0x4, R2.reuse ;  /* 0x000000040b187825 */ /* 0x100fe200078e0202 */
[----:B----4-:R0:W-:Y:S03]  /*1d80*/  @P3 STG.E desc[UR6][R14.64], R19 ;  /* 0x000000130e003986 */ /* 0x0101e6000c101906 */
[--C-:B------:R-:W-:Y:S01]  /*1d90*/  IMAD.WIDE R6, R7, 0x4, R2.reuse ;  /* 0x0000000407067825 */ /* 0x100fe200078e0202 */
[----:B-----5:R0:W-:Y:S03]  /*1da0*/  @P2 STG.E desc[UR6][R24.64], R18 ;  /* 0x0000001218002986 */ /* 0x0201e6000c101906 */
[----:B------:R-:W-:Y:S01]  /*1db0*/  IMAD.WIDE R4, R5, 0x4, R2 ;  /* 0x0000000405047825 */ /* 0x000fe200078e0202 */
[----:B------:R0:W-:Y:S04]  /*1dc0*/  @P1 STG.E desc[UR6][R6.64], R17 ;  /* 0x0000001106001986 */ /* 0x0001e8000c101906 */
[----:B------:R0:W-:Y:S02]  /*1dd0*/  @P6 STG.E desc[UR6][R4.64], R16 ;  /* 0x0000001004006986 */ /* 0x0001e4000c101906 */
[----:B0-----:R-:W-:Y:S05]  /*1de0*/  @!P0 EXIT ;  /* 0x000000000000894d */ /* 0x001fea0003800000 */
[----:B0-----:R-:W0:Y:S01]  /*1df0*/  LDS R9, [R10+0x3c00] ;  /* 0x003c00000a097984 */ /* 0x001e220000000800 */
[----:B------:R-:W-:-:S05]  /*1e00*/  IMAD.HI R4, R28, 0x38e38e39, RZ ;  /* 0x38e38e391c047827 */ /* 0x000fca00078e02ff */
[----:B------:R-:W-:-:S04]  /*1e10*/  SHF.R.U32.HI R5, RZ, 0x1f, R4 ;  /* 0x0000001fff057819 */ /* 0x000fc80000011604 */
[----:B------:R-:W-:-:S05]  /*1e20*/  LEA.HI.SX32 R5, R4, R5, 0x1a ;  /* 0x0000000504057211 */ /* 0x000fca00078fd2ff */
[----:B------:R-:W-:-:S04]  /*1e30*/  IMAD R7, R5, -0x120, R28 ;  /* 0xfffffee005077824 */ /* 0x000fc800078e021c */
[----:B------:R-:W-:-:S04]  /*1e40*/  IMAD R0, R7, 0x3c1, R0 ;  /* 0x000003c107007824 */ /* 0x000fc800078e0200 */
[----:B------:R-:W-:-:S04]  /*1e50*/  IMAD R5, R5, 0x1e8020, R0 ;  /* 0x001e802005057824 */ /* 0x000fc800078e0200 */
[----:B------:R-:W-:-:S05]  /*1e60*/  IMAD.WIDE R2, R5, 0x4, R2 ;  /* 0x0000000405027825 */ /* 0x000fca00078e0202 */
[----:B0-----:R-:W-:Y:S01]  /*1e70*/  STG.E desc[UR6][R2.64], R9 ;  /* 0x0000000902007986 */ /* 0x001fe2000c101906 */
[----:B------:R-:W-:Y:S05]  /*1e80*/  EXIT ;  /* 0x000000000000794d */ /* 0x000fea0003800000 */
.L_x_0:
[----:B------:R-:W-:-:S00]  /*1e90*/  BRA `(.L_x_0) ;  /* 0xfffffffc00fc7947 */ /* 0x000fc0000383ffff */
[----:B------:R-:W-:-:S00]  /*1ea0*/  NOP ;  /* 0x0000000000007918 */ /* 0x000fc00000000000 */
        /* <DEDUP_REMOVED lines=13> */
.L_x_1:


//--------------------- .nv.global.init           --------------------------
	.section	.nv.global.init,"aw",@progbits
.nv.global.init:
	.type		_$_str,@object
	.size		_$_str,(_$_str_$_2 - _$_str)
_$_str:
        /*0000*/ 	.byte	0x5f, 0x5f, 0x43, 0x55, 0x44, 0x41, 0x5f, 0x46, 0x54, 0x5a, 0x00
	.type		_$_str_$_2,@object
	.size		_$_str_$_2,(.L_1 - _$_str_$_2)
_$_str_$_2:
        /*000b*/ 	.byte	0x5f, 0x5f, 0x43, 0x55, 0x44, 0x41, 0x5f, 0x50, 0x52, 0x45, 0x43, 0x5f, 0x53, 0x51, 0x52, 0x54
        /*001b*/ 	.byte	0x00
.L_1:


//--------------------- .nv.shared.triton_poi_fused__native_batch_norm_legit_no_training_relu_8 --------------------------
	.section	.nv.shared.triton_poi_fused__native_batch_norm_legit_no_training_relu_8,"aw",@nobits
	.sectionflags	@""
	.align	16
	.zero		1024


//--------------------- .nv.constant0.triton_poi_fused__native_batch_norm_legit_no_training_relu_8 --------------------------
	.section	.nv.constant0.triton_poi_fused__native_batch_norm_legit_no_training_relu_8,"a",@progbits
	.sectionflags	@""
	.align	4
.nv.constant0.triton_poi_fused__native_batch_norm_legit_no_training_relu_8:
	.zero		584
